	.target	sm_100a

	.elftype	@"ET_EXEC"


//--------------------- .note.nv.tkinfo           --------------------------
	.section	.note.nv.tkinfo,"",@"SHT_NOTE"
	.sectionflags	@"SHF_NOTE_NV_TKINFO"
	.tkinfo
        /*0018*/ 	.word	0x00000002
        /*0030*/ 	.string	""
        /*0030*/ 	.string	"ptxas"
        /*0030*/ 	.string	"Cuda compilation tools, release 13.0, V13.0.88"
        /*0030*/ 	.string	"Build cuda_13.0.r13.0/compiler.36424714_0"
        /*0030*/ 	.string	"-arch sm_100a -m 64 "



//--------------------- .note.nv.cuinfo           --------------------------
	.section	.note.nv.cuinfo,"",@"SHT_NOTE"
	.sectionflags	@"SHF_NOTE_NV_CUINFO"
        /*0018*/ 	.short	0x0002
        /*001a*/ 	.short	0x0064
        /*001c*/ 	.short	0x0082
	.zero		2


//--------------------- .nv.info                  --------------------------
	.section	.nv.info,"",@"SHT_CUDA_INFO"
	.align	4


	//----- nvinfo : EIATTR_REGCOUNT
	.align		4
        /*0000*/ 	.byte	0x04, 0x2f
        /*0002*/ 	.short	(.L_19 - .L_18)
	.align		4
.L_18:
        /*0004*/ 	.word	index@(_ZN7cutlass13device_kernelINS_4gemm6kernel13GemmUniversalIN4cute5tupleIJiiiiEEENS1_10collective13CollectiveMmaINS1_35MainloopSm100TmaUmmaWarpSpecializedILi3ELi2ELi4ENS5_IJNS4_1CILi1EEESB_SB_EEEEENS5_IJNSA_ILi128EEESE_NSA_ILi64EEEEEENS_6half_tENS5_IJSB_llEEESH_NS5_IJlSB_lEEENS4_8TiledMMAINS4_8MMA_AtomIJNS4_20SM100_MMA_F16BF16_SSISH_SH_fLi128ELi128ELNS4_4UMMA5MajorE1ELSO_0ELNSN_7ScaleInE0ELSP_0EEEEEENS4_6LayoutISC_NS5_IJNSA_ILi0EEEST_ST_EEEEENS5_IJNS4_10UnderscoreESW_SW_EEEEENS4_13SM90_TMA_LOADENS4_14ComposedLayoutINS4_7SwizzleILi3ELi4ELi3EEENS4_18smem_ptr_flag_bitsILi16EEENSS_INS5_IJSF_NSA_ILi8EEEEEENS5_IJSB_SF_EEEEEEEvNS4_8identityESZ_NS10_IS12_S14_NSS_INS5_IJS15_SF_EEENS5_IJSF_SB_EEEEEEEvS1A_EENS_8epilogue10collective18CollectiveEpilogueINS1G_23Sm100TmaWarpSpecializedILi4ELi2ELi32ELb1ELb0EEEJSG_NS5_IJNSS_ISE_SB_EENSS_INSA_ILi32EEESB_EEEEESH_SJ_SH_SJ_NS1G_6fusion15FusionCallbacksIS1K_NS1P_17LinearCombinationISH_fSH_fLNS_15FloatRoundStyleE2EEESG_S1O_JEEENS4_5SM1004TMEM4LOAD26SM100_TMEM_LOAD_32dp32b32xESZ_NS10_INS11_ILi2ELi4ELi3EEES14_NSS_INS5_IJS15_S1M_EEENS5_IJS1M_SB_EEEEEEENS4_39AutoVectorizingCopyWithAssumedAlignmentILi128EEENS4_14SM90_TMA_STOREES23_S25_S25_EEEvvEEEEvNT_6ParamsE)
        /*0008*/ 	.word	0x0000006e


	//----- nvinfo : EIATTR_FRAME_SIZE
	.align		4
.L_19:
        /*000c*/ 	.byte	0x04, 0x11
        /*000e*/ 	.short	(.L_21 - .L_20)
	.align		4
.L_20:
        /*0010*/ 	.word	index@($__internal_2_$__cuda_sm10x_tcgen05_guardrail_trap_unallocated_columns_being_dealloced)
        /*0014*/ 	.word	0x00000000


	//----- nvinfo : EIATTR_FRAME_SIZE
	.align		4
.L_21:
        /*0018*/ 	.byte	0x04, 0x11
        /*001a*/ 	.short	(.L_23 - .L_22)
	.align		4
.L_22:
        /*001c*/ 	.word	index@($__internal_1_$__cuda_sm10x_tcgen05_guardrail_trap_phase_invalid_during_alloc)
        /*0020*/ 	.word	0x00000000


	//----- nvinfo : EIATTR_FRAME_SIZE
	.align		4
.L_23:
        /*0024*/ 	.byte	0x04, 0x11
        /*0026*/ 	.short	(.L_25 - .L_24)
	.align		4
.L_24:
        /*0028*/ 	.word	index@($__internal_0_$__cuda_sm10x_tcgen05_guardrail_trap_col_being_dealloced_not_returned_by_alloc)
        /*002c*/ 	.word	0x00000000


	//----- nvinfo : EIATTR_FRAME_SIZE
	.align		4
.L_25:
        /*0030*/ 	.byte	0x04, 0x11
        /*0032*/ 	.short	(.L_27 - .L_26)
	.align		4
.L_26:
        /*0034*/ 	.word	index@(_ZN7cutlass13device_kernelINS_4gemm6kernel13GemmUniversalIN4cute5tupleIJiiiiEEENS1_10collective13CollectiveMmaINS1_35MainloopSm100TmaUmmaWarpSpecializedILi3ELi2ELi4ENS5_IJNS4_1CILi1EEESB_SB_EEEEENS5_IJNSA_ILi128EEESE_NSA_ILi64EEEEEENS_6half_tENS5_IJSB_llEEESH_NS5_IJlSB_lEEENS4_8TiledMMAINS4_8MMA_AtomIJNS4_20SM100_MMA_F16BF16_SSISH_SH_fLi128ELi128ELNS4_4UMMA5MajorE1ELSO_0ELNSN_7ScaleInE0ELSP_0EEEEEENS4_6LayoutISC_NS5_IJNSA_ILi0EEEST_ST_EEEEENS5_IJNS4_10UnderscoreESW_SW_EEEEENS4_13SM90_TMA_LOADENS4_14ComposedLayoutINS4_7SwizzleILi3ELi4ELi3EEENS4_18smem_ptr_flag_bitsILi16EEENSS_INS5_IJSF_NSA_ILi8EEEEEENS5_IJSB_SF_EEEEEEEvNS4_8identityESZ_NS10_IS12_S14_NSS_INS5_IJS15_SF_EEENS5_IJSF_SB_EEEEEEEvS1A_EENS_8epilogue10collective18CollectiveEpilogueINS1G_23Sm100TmaWarpSpecializedILi4ELi2ELi32ELb1ELb0EEEJSG_NS5_IJNSS_ISE_SB_EENSS_INSA_ILi32EEESB_EEEEESH_SJ_SH_SJ_NS1G_6fusion15FusionCallbacksIS1K_NS1P_17LinearCombinationISH_fSH_fLNS_15FloatRoundStyleE2EEESG_S1O_JEEENS4_5SM1004TMEM4LOAD26SM100_TMEM_LOAD_32dp32b32xESZ_NS10_INS11_ILi2ELi4ELi3EEES14_NSS_INS5_IJS15_S1M_EEENS5_IJS1M_SB_EEEEEEENS4_39AutoVectorizingCopyWithAssumedAlignmentILi128EEENS4_14SM90_TMA_STOREES23_S25_S25_EEEvvEEEEvNT_6ParamsE)
        /*0038*/ 	.word	0x00000000


	//----- nvinfo : EIATTR_MIN_STACK_SIZE
	.align		4
.L_27:
        /*003c*/ 	.byte	0x04, 0x12
        /*003e*/ 	.short	(.L_29 - .L_28)
	.align		4
.L_28:
        /*0040*/ 	.word	index@(_ZN7cutlass13device_kernelINS_4gemm6kernel13GemmUniversalIN4cute5tupleIJiiiiEEENS1_10collective13CollectiveMmaINS1_35MainloopSm100TmaUmmaWarpSpecializedILi3ELi2ELi4ENS5_IJNS4_1CILi1EEESB_SB_EEEEENS5_IJNSA_ILi128EEESE_NSA_ILi64EEEEEENS_6half_tENS5_IJSB_llEEESH_NS5_IJlSB_lEEENS4_8TiledMMAINS4_8MMA_AtomIJNS4_20SM100_MMA_F16BF16_SSISH_SH_fLi128ELi128ELNS4_4UMMA5MajorE1ELSO_0ELNSN_7ScaleInE0ELSP_0EEEEEENS4_6LayoutISC_NS5_IJNSA_ILi0EEEST_ST_EEEEENS5_IJNS4_10UnderscoreESW_SW_EEEEENS4_13SM90_TMA_LOADENS4_14ComposedLayoutINS4_7SwizzleILi3ELi4ELi3EEENS4_18smem_ptr_flag_bitsILi16EEENSS_INS5_IJSF_NSA_ILi8EEEEEENS5_IJSB_SF_EEEEEEEvNS4_8identityESZ_NS10_IS12_S14_NSS_INS5_IJS15_SF_EEENS5_IJSF_SB_EEEEEEEvS1A_EENS_8epilogue10collective18CollectiveEpilogueINS1G_23Sm100TmaWarpSpecializedILi4ELi2ELi32ELb1ELb0EEEJSG_NS5_IJNSS_ISE_SB_EENSS_INSA_ILi32EEESB_EEEEESH_SJ_SH_SJ_NS1G_6fusion15FusionCallbacksIS1K_NS1P_17LinearCombinationISH_fSH_fLNS_15FloatRoundStyleE2EEESG_S1O_JEEENS4_5SM1004TMEM4LOAD26SM100_TMEM_LOAD_32dp32b32xESZ_NS10_INS11_ILi2ELi4ELi3EEES14_NSS_INS5_IJS15_S1M_EEENS5_IJS1M_SB_EEEEEEENS4_39AutoVectorizingCopyWithAssumedAlignmentILi128EEENS4_14SM90_TMA_STOREES23_S25_S25_EEEvvEEEEvNT_6ParamsE)
        /*0044*/ 	.word	0x00000000
.L_29:


//--------------------- .nv.compat                --------------------------
	.section	.nv.compat,"",@"SHT_CUDA_COMPAT_INFO"
	.align	4
        /*0000*/ 	.byte	0x02, 0x09, 0x01, 0x00, 0x02, 0x02, 0x02, 0x00, 0x02, 0x05, 0x05, 0x00, 0x03, 0x07, 0x01, 0x01
        /*0010*/ 	.byte	0x02, 0x03, 0x01, 0x00, 0x02, 0x06, 0x01, 0x00, 0x04, 0x0b, 0x08, 0x00, 0x09, 0x00, 0x00, 0x00
        /*0020*/ 	.byte	0x00, 0x00, 0x00, 0x00


//--------------------- .nv.info._ZN7cutlass13device_kernelINS_4gemm6kernel13GemmUniversalIN4cute5tupleIJiiiiEEENS1_10collective13CollectiveMmaINS1_35MainloopSm100TmaUmmaWarpSpecializedILi3ELi2ELi4ENS5_IJNS4_1CILi1EEESB_SB_EEEEENS5_IJNSA_ILi128EEESE_NSA_ILi64EEEEEENS_6half_tENS5_IJSB_llEEESH_NS5_IJlSB_lEEENS4_8TiledMMAINS4_8MMA_AtomIJNS4_20SM100_MMA_F16BF16_SSISH_SH_fLi128ELi128ELNS4_4UMMA5MajorE1ELSO_0ELNSN_7ScaleInE0ELSP_0EEEEEENS4_6LayoutISC_NS5_IJNSA_ILi0EEEST_ST_EEEEENS5_IJNS4_10UnderscoreESW_SW_EEEEENS4_13SM90_TMA_LOADENS4_14ComposedLayoutINS4_7SwizzleILi3ELi4ELi3EEENS4_18smem_ptr_flag_bitsILi16EEENSS_INS5_IJSF_NSA_ILi8EEEEEENS5_IJSB_SF_EEEEEEEvNS4_8identityESZ_NS10_IS12_S14_NSS_INS5_IJS15_SF_EEENS5_IJSF_SB_EEEEEEEvS1A_EENS_8epilogue10collective18CollectiveEpilogueINS1G_23Sm100TmaWarpSpecializedILi4ELi2ELi32ELb1ELb0EEEJSG_NS5_IJNSS_ISE_SB_EENSS_INSA_ILi32EEESB_EEEEESH_SJ_SH_SJ_NS1G_6fusion15FusionCallbacksIS1K_NS1P_17LinearCombinationISH_fSH_fLNS_15FloatRoundStyleE2EEESG_S1O_JEEENS4_5SM1004TMEM4LOAD26SM100_TMEM_LOAD_32dp32b32xESZ_NS10_INS11_ILi2ELi4ELi3EEES14_NSS_INS5_IJS15_S1M_EEENS5_IJS1M_SB_EEEEEEENS4_39AutoVectorizingCopyWithAssumedAlignmentILi128EEENS4_14SM90_TMA_STOREES23_S25_S25_EEEvvEEEEvNT_6ParamsE --------------------------
	.section	.nv.info._ZN7cutlass13device_kernelINS_4gemm6kernel13GemmUniversalIN4cute5tupleIJiiiiEEENS1_10collective13CollectiveMmaINS1_35MainloopSm100TmaUmmaWarpSpecializedILi3ELi2ELi4ENS5_IJNS4_1CILi1EEESB_SB_EEEEENS5_IJNSA_ILi128EEESE_NSA_ILi64EEEEEENS_6half_tENS5_IJSB_llEEESH_NS5_IJlSB_lEEENS4_8TiledMMAINS4_8MMA_AtomIJNS4_20SM100_MMA_F16BF16_SSISH_SH_fLi128ELi128ELNS4_4UMMA5MajorE1ELSO_0ELNSN_7ScaleInE0ELSP_0EEEEEENS4_6LayoutISC_NS5_IJNSA_ILi0EEEST_ST_EEEEENS5_IJNS4_10UnderscoreESW_SW_EEEEENS4_13SM90_TMA_LOADENS4_14ComposedLayoutINS4_7SwizzleILi3ELi4ELi3EEENS4_18smem_ptr_flag_bitsILi16EEENSS_INS5_IJSF_NSA_ILi8EEEEEENS5_IJSB_SF_EEEEEEEvNS4_8identityESZ_NS10_IS12_S14_NSS_INS5_IJS15_SF_EEENS5_IJSF_SB_EEEEEEEvS1A_EENS_8epilogue10collective18CollectiveEpilogueINS1G_23Sm100TmaWarpSpecializedILi4ELi2ELi32ELb1ELb0EEEJSG_NS5_IJNSS_ISE_SB_EENSS_INSA_ILi32EEESB_EEEEESH_SJ_SH_SJ_NS1G_6fusion15FusionCallbacksIS1K_NS1P_17LinearCombinationISH_fSH_fLNS_15FloatRoundStyleE2EEESG_S1O_JEEENS4_5SM1004TMEM4LOAD26SM100_TMEM_LOAD_32dp32b32xESZ_NS10_INS11_ILi2ELi4ELi3EEES14_NSS_INS5_IJS15_S1M_EEENS5_IJS1M_SB_EEEEEEENS4_39AutoVectorizingCopyWithAssumedAlignmentILi128EEENS4_14SM90_TMA_STOREES23_S25_S25_EEEvvEEEEvNT_6ParamsE,"",@"SHT_CUDA_INFO"
	.sectionflags	@""
	.align	4


	//----- nvinfo : EIATTR_CUDA_API_VERSION
	.align		4
        /*0000*/ 	.byte	0x04, 0x37
        /*0002*/ 	.short	(.L_31 - .L_30)
.L_30:
        /*0004*/ 	.word	0x00000082


	//----- nvinfo : EIATTR_KPARAM_INFO
	.align		4
.L_31:
        /*0008*/ 	.byte	0x04, 0x17
        /*000a*/ 	.short	(.L_33 - .L_32)
.L_32:
        /*000c*/ 	.word	0x00000000
        /*0010*/ 	.short	0x0000
        /*0012*/ 	.short	0x0000
        /*0014*/ 	.byte	0x00, 0xf0, 0x01, 0x20


	//----- nvinfo : EIATTR_AT_ENTRY_FRAGMENTS
	.align		4
.L_33:
        /*0018*/ 	.byte	0x04, 0x4f
        /*001a*/ 	.short	(.L_35 - .L_34)


	//   ....[0]....
.L_34:
        /*001c*/ 	.word	0x00000006


	//----- nvinfo : EIATTR_RESERVED_SMEM_USED
	.align		4
.L_35:
        /*0020*/ 	.byte	0x01, 0x41
	.zero		2


	//----- nvinfo : EIATTR_SPARSE_MMA_MASK
	.align		4
        /*0024*/ 	.byte	0x03, 0x50
        /*0026*/ 	.short	0x0000


	//----- nvinfo : EIATTR_TCGEN05_1CTA_USED
	.align		4
        /*0028*/ 	.byte	0x01, 0x51
	.zero		2


	//----- nvinfo : EIATTR_MAXREG_COUNT
	.align		4
        /*002c*/ 	.byte	0x03, 0x1b
        /*002e*/ 	.short	0x00ff


	//----- nvinfo : EIATTR_NUM_BARRIERS
	.align		4
        /*0030*/ 	.byte	0x02, 0x4c
        /*0032*/ 	.byte	0x07
	.zero		1


	//----- nvinfo : EIATTR_EXTERNS
	.align		4
        /*0034*/ 	.byte	0x04, 0x0f
        /*0036*/ 	.short	(.L_37 - .L_36)


	//   ....[0]....
	.align		4
.L_36:
        /*0038*/ 	.word	index@(__assertfail)


	//----- nvinfo : EIATTR_MERCURY_ISA_VERSION
	.align		4
.L_37:
        /*003c*/ 	.byte	0x03, 0x5f
        /*003e*/ 	.short	0x0101


	//----- nvinfo : EIATTR_INT_WARP_WIDE_INSTR_OFFSETS
	.align		4
        /*0040*/ 	.byte	0x04, 0x31
        /*0042*/ 	.short	(.L_39 - .L_38)


	//   ....[0]....
.L_38:
        /*0044*/ 	.word	0x00001e60


	//   ....[1]....
        /*0048*/ 	.word	0x00003810


	//   ....[2]....
        /*004c*/ 	.word	0x00003840


	//   ....[3]....
        /*0050*/ 	.word	0x00003890


	//   ....[4]....
        /*0054*/ 	.word	0x000041b0


	//   ....[5]....
        /*0058*/ 	.word	0x00004210


	//   ....[6]....
        /*005c*/ 	.word	0x000042f0


	//   ....[7]....
        /*0060*/ 	.word	0x00004360


	//   ....[8]....
        /*0064*/ 	.word	0x00004470


	//   ....[9]....
        /*0068*/ 	.word	0x00004500


	//   ....[10]....
        /*006c*/ 	.word	0x000046d0


	//   ....[11]....
        /*0070*/ 	.word	0x00004830


	//----- nvinfo : EIATTR_COOP_GROUP_MASK_REGIDS
	.align		4
.L_39:
        /*0074*/ 	.byte	0x04, 0x29
        /*0076*/ 	.short	(.L_41 - .L_40)


	//   ....[0]....
.L_40:
        /*0078*/ 	.word	0xffffffff


	//   ....[1]....
        /*007c*/ 	.word	0xffffffff


	//   ....[2]....
        /*0080*/ 	.word	0xffffffff


	//   ....[3]....
        /*0084*/ 	.word	0xffffffff


	//   ....[4]....
        /*0088*/ 	.word	0xffffffff


	//   ....[5]....
        /*008c*/ 	.word	0xffffffff


	//   ....[6]....
        /*0090*/ 	.word	0xffffffff


	//   ....[7]....
        /*0094*/ 	.word	0xffffffff


	//   ....[8]....
        /*0098*/ 	.word	0xffffffff


	//   ....[9]....
        /*009c*/ 	.word	0xffffffff


	//   ....[10]....
        /*00a0*/ 	.word	0xffffffff


	//   ....[11]....
        /*00a4*/ 	.word	0xffffffff


	//   ....[12]....
        /*00a8*/ 	.word	0xffffffff


	//----- nvinfo : EIATTR_COOP_GROUP_INSTR_OFFSETS
	.align		4
.L_41:
        /*00ac*/ 	.byte	0x04, 0x28
        /*00ae*/ 	.short	(.L_43 - .L_42)


	//   ....[0]....
.L_42:
        /*00b0*/ 	.word	0x00000090


	//   ....[1]....
        /*00b4*/ 	.word	0x000004d0


	//   ....[2]....
        /*00b8*/ 	.word	0x00000620


	//   ....[3]....
        /*00bc*/ 	.word	0x000007c0


	//   ....[4]....
        /*00c0*/ 	.word	0x000008c0


	//   ....[5]....
        /*00c4*/ 	.word	0x00000a30


	//   ....[6]....
        /*00c8*/ 	.word	0x00000bd0


	//   ....[7]....
        /*00cc*/ 	.word	0x00001d40


	//   ....[8]....
        /*00d0*/ 	.word	0x00002a90


	//   ....[9]....
        /*00d4*/ 	.word	0x00002ca0


	//   ....[10]....
        /*00d8*/ 	.word	0x00002cd0


	//   ....[11]....
        /*00dc*/ 	.word	0x00003700


	//   ....[12]....
        /*00e0*/ 	.word	0x00003930


	//----- nvinfo : EIATTR_VRC_CTA_INIT_COUNT
	.align		4
.L_43:
        /*00e4*/ 	.byte	0x02, 0x4a
        /*00e6*/ 	.byte	0x80
	.zero		1


	//----- nvinfo : EIATTR_SYSCALL_OFFSETS
	.align		4
        /*00e8*/ 	.byte	0x04, 0x46
        /*00ea*/ 	.short	(.L_45 - .L_44)


	//   ....[0]....
.L_44:
        /*00ec*/ 	.word	0x000052b0


	//   ....[1]....
        /*00f0*/ 	.word	0x000053a0


	//   ....[2]....
        /*00f4*/ 	.word	0x00005b10


	//   ....[3]....
        /*00f8*/ 	.word	0x00006790


	//   ....[4]....
        /*00fc*/ 	.word	0x000073e0


	//   ....[5]....
        /*0100*/ 	.word	0x00008030


	//----- nvinfo : EIATTR_MBARRIER_INSTR_OFFSETS
	.align		4
.L_45:
        /*0104*/ 	.byte	0x04, 0x39
        /*0106*/ 	.short	(.L_47 - .L_46)


	//   ....[0]....
.L_46:
        /*0108*/ 	.word	0x000005b0
        /*010c*/ 	.word	0x000000ff
        /*0110*/ 	.word	0x00000000
        /*0114*/ 	.short	0x0100
        /*0116*/ 	.byte	0x05
	.zero		1


	//   ....[1]....
        /*0118*/ 	.word	0x000005c0
        /*011c*/ 	.word	0x000000ff
        /*0120*/ 	.word	0x00000018
        /*0124*/ 	.short	0x0100
        /*0126*/ 	.byte	0x05
	.zero		1


	//   ....[2]....
        /*0128*/ 	.word	0x000005d0
        /*012c*/ 	.word	0x000000ff
        /*0130*/ 	.word	0x00000008
        /*0134*/ 	.short	0x0100
        /*0136*/ 	.byte	0x05
	.zero		1


	//   ....[3]....
        /*0138*/ 	.word	0x000005e0
        /*013c*/ 	.word	0x000000ff
        /*0140*/ 	.word	0x00000020
        /*0144*/ 	.short	0x0100
        /*0146*/ 	.byte	0x05
	.zero		1


	//   ....[4]....
        /*0148*/ 	.word	0x000005f0
        /*014c*/ 	.word	0x000000ff
        /*0150*/ 	.word	0x00000010
        /*0154*/ 	.short	0x0100
        /*0156*/ 	.byte	0x05
	.zero		1


	//   ....[5]....
        /*0158*/ 	.word	0x00000600
        /*015c*/ 	.word	0x000000ff
        /*0160*/ 	.word	0x00000028
        /*0164*/ 	.short	0x0100
        /*0166*/ 	.byte	0x05
	.zero		1


	//   ....[6]....
        /*0168*/ 	.word	0x00000730
        /*016c*/ 	.word	0x000000ff
        /*0170*/ 	.word	0x00000030
        /*0174*/ 	.short	0x0100
        /*0176*/ 	.byte	0x07
	.zero		1


	//   ....[7]....
        /*0178*/ 	.word	0x00000740
        /*017c*/ 	.word	0x000000ff
        /*0180*/ 	.word	0x00000050
        /*0184*/ 	.short	0x0100
        /*0186*/ 	.byte	0x07
	.zero		1


	//   ....[8]....
        /*0188*/ 	.word	0x00000750
        /*018c*/ 	.word	0x000000ff
        /*0190*/ 	.word	0x00000038
        /*0194*/ 	.short	0x0100
        /*0196*/ 	.byte	0x07
	.zero		1


	//   ....[9]....
        /*0198*/ 	.word	0x00000760
        /*019c*/ 	.word	0x000000ff
        /*01a0*/ 	.word	0x00000058
        /*01a4*/ 	.short	0x0100
        /*01a6*/ 	.byte	0x07
	.zero		1


	//   ....[10]....
        /*01a8*/ 	.word	0x00000770
        /*01ac*/ 	.word	0x000000ff
        /*01b0*/ 	.word	0x00000040
        /*01b4*/ 	.short	0x0100
        /*01b6*/ 	.byte	0x07
	.zero		1


	//   ....[11]....
        /*01b8*/ 	.word	0x00000780
        /*01bc*/ 	.word	0x000000ff
        /*01c0*/ 	.word	0x00000060
        /*01c4*/ 	.short	0x0100
        /*01c6*/ 	.byte	0x07
	.zero		1


	//   ....[12]....
        /*01c8*/ 	.word	0x00000790
        /*01cc*/ 	.word	0x000000ff
        /*01d0*/ 	.word	0x00000048
        /*01d4*/ 	.short	0x0100
        /*01d6*/ 	.byte	0x07
	.zero		1


	//   ....[13]....
        /*01d8*/ 	.word	0x000007a0
        /*01dc*/ 	.word	0x000000ff
        /*01e0*/ 	.word	0x00000068
        /*01e4*/ 	.short	0x0100
        /*01e6*/ 	.byte	0x07
	.zero		1


	//   ....[14]....
        /*01e8*/ 	.word	0x00000890
        /*01ec*/ 	.word	0x000000ff
        /*01f0*/ 	.word	0x00000070
        /*01f4*/ 	.short	0x0100
        /*01f6*/ 	.byte	0x05
	.zero		1


	//   ....[15]....
        /*01f8*/ 	.word	0x000008a0
        /*01fc*/ 	.word	0x000000ff
        /*0200*/ 	.word	0x00000078
        /*0204*/ 	.short	0x0100
        /*0206*/ 	.byte	0x05
	.zero		1


	//   ....[16]....
        /*0208*/ 	.word	0x000009e0
        /*020c*/ 	.word	0x000000ff
        /*0210*/ 	.word	0x00000080
        /*0214*/ 	.short	0x0100
        /*0216*/ 	.byte	0x05
	.zero		1


	//   ....[17]....
        /*0218*/ 	.word	0x000009f0
        /*021c*/ 	.word	0x000000ff
        /*0220*/ 	.word	0x00000090
        /*0224*/ 	.short	0x0100
        /*0226*/ 	.byte	0x05
	.zero		1


	//   ....[18]....
        /*0228*/ 	.word	0x00000a00
        /*022c*/ 	.word	0x000000ff
        /*0230*/ 	.word	0x00000088
        /*0234*/ 	.short	0x0100
        /*0236*/ 	.byte	0x05
	.zero		1


	//   ....[19]....
        /*0238*/ 	.word	0x00000a10
        /*023c*/ 	.word	0x000000ff
        /*0240*/ 	.word	0x00000098
        /*0244*/ 	.short	0x0100
        /*0246*/ 	.byte	0x05
	.zero		1


	//   ....[20]....
        /*0248*/ 	.word	0x00000b40
        /*024c*/ 	.word	0x000000ff
        /*0250*/ 	.word	0x000000a0
        /*0254*/ 	.short	0x0100
        /*0256*/ 	.byte	0x07
	.zero		1


	//   ....[21]....
        /*0258*/ 	.word	0x00000b50
        /*025c*/ 	.word	0x000000ff
        /*0260*/ 	.word	0x000000c0
        /*0264*/ 	.short	0x0100
        /*0266*/ 	.byte	0x07
	.zero		1


	//   ....[22]....
        /*0268*/ 	.word	0x00000b60
        /*026c*/ 	.word	0x000000ff
        /*0270*/ 	.word	0x000000a8
        /*0274*/ 	.short	0x0100
        /*0276*/ 	.byte	0x07
	.zero		1


	//   ....[23]....
        /*0278*/ 	.word	0x00000b70
        /*027c*/ 	.word	0x000000ff
        /*0280*/ 	.word	0x000000c8
        /*0284*/ 	.short	0x0100
        /*0286*/ 	.byte	0x07
	.zero		1


	//   ....[24]....
        /*0288*/ 	.word	0x00000b80
        /*028c*/ 	.word	0x000000ff
        /*0290*/ 	.word	0x000000b0
        /*0294*/ 	.short	0x0100
        /*0296*/ 	.byte	0x07
	.zero		1


	//   ....[25]....
        /*0298*/ 	.word	0x00000b90
        /*029c*/ 	.word	0x000000ff
        /*02a0*/ 	.word	0x000000d0
        /*02a4*/ 	.short	0x0100
        /*02a6*/ 	.byte	0x07
	.zero		1


	//   ....[26]....
        /*02a8*/ 	.word	0x00000ba0
        /*02ac*/ 	.word	0x000000ff
        /*02b0*/ 	.word	0x000000b8
        /*02b4*/ 	.short	0x0100
        /*02b6*/ 	.byte	0x07
	.zero		1


	//   ....[27]....
        /*02b8*/ 	.word	0x00000bb0
        /*02bc*/ 	.word	0x000000ff
        /*02c0*/ 	.word	0x000000d8
        /*02c4*/ 	.short	0x0100
        /*02c6*/ 	.byte	0x07
	.zero		1


	//   ....[28]....
        /*02c8*/ 	.word	0x00000ca0
        /*02cc*/ 	.word	0x000000ff
        /*02d0*/ 	.word	0x000000e0
        /*02d4*/ 	.short	0x0100
        /*02d6*/ 	.byte	0x05
	.zero		1


	//   ....[29]....
        /*02d8*/ 	.word	0x00000cb0
        /*02dc*/ 	.word	0x000000ff
        /*02e0*/ 	.word	0x000000f0
        /*02e4*/ 	.short	0x0100
        /*02e6*/ 	.byte	0x05
	.zero		1


	//   ....[30]....
        /*02e8*/ 	.word	0x00000cc0
        /*02ec*/ 	.word	0x000000ff
        /*02f0*/ 	.word	0x000000e8
        /*02f4*/ 	.short	0x0100
        /*02f6*/ 	.byte	0x05
	.zero		1


	//   ....[31]....
        /*02f8*/ 	.word	0x00000cd0
        /*02fc*/ 	.word	0x000000ff
        /*0300*/ 	.word	0x000000f8
        /*0304*/ 	.short	0x0100
        /*0306*/ 	.byte	0x05
	.zero		1


	//   ....[32]....
        /*0308*/ 	.word	0x000015a0
        /*030c*/ 	.word	0x00000002
        /*0310*/ 	.word	0x000000f0
        /*0314*/ 	.short	0x010a
        /*0316*/ 	.byte	0xff
	.zero		1


	//   ....[33]....
        /*0318*/ 	.word	0x000015d0
        /*031c*/ 	.word	0x00000002
        /*0320*/ 	.word	0x000000e0
        /*0324*/ 	.short	0x0101
        /*0326*/ 	.byte	0xff
	.zero		1


	//   ....[34]....
        /*0328*/ 	.word	0x000016a0
        /*032c*/ 	.word	0x000000ff
        /*0330*/ 	.word	0x00000018
        /*0334*/ 	.short	0x010a
        /*0336*/ 	.byte	0x08
	.zero		1


	//   ....[35]....
        /*0338*/ 	.word	0x00001750
        /*033c*/ 	.word	0x000000ff
        /*0340*/ 	.word	0x00000018
        /*0344*/ 	.short	0x010a
        /*0346*/ 	.byte	0x21
	.zero		1


	//   ....[36]....
        /*0348*/ 	.word	0x000018b0
        /*034c*/ 	.word	0x000000ff
        /*0350*/ 	.word	0x00000018
        /*0354*/ 	.short	0x010a
        /*0356*/ 	.byte	0x08
	.zero		1


	//   ....[37]....
        /*0358*/ 	.word	0x000019f0
        /*035c*/ 	.word	0x000000ff
        /*0360*/ 	.word	0x00000078
        /*0364*/ 	.short	0x0101
        /*0366*/ 	.byte	0x04
	.zero		1


	//   ....[38]....
        /*0368*/ 	.word	0x00001a10
        /*036c*/ 	.word	0x000000ff
        /*0370*/ 	.word	0x00000018
        /*0374*/ 	.short	0x010a
        /*0376*/ 	.byte	0x08
	.zero		1


	//   ....[39]....
        /*0378*/ 	.word	0x00001aa0
        /*037c*/ 	.word	0x000000ff
        /*0380*/ 	.word	0x00000018
        /*0384*/ 	.short	0x010a
        /*0386*/ 	.byte	0x19
	.zero		1


	//   ....[40]....
        /*0388*/ 	.word	0x00001c00
        /*038c*/ 	.word	0x000000ff
        /*0390*/ 	.word	0x00000018
        /*0394*/ 	.short	0x010a
        /*0396*/ 	.byte	0x08
	.zero		1


	//   ....[41]....
        /*0398*/ 	.word	0x00001d70
        /*039c*/ 	.word	0x00000002
        /*03a0*/ 	.word	0x00000080
        /*03a4*/ 	.short	0x010a
        /*03a6*/ 	.byte	0xff
	.zero		1


	//   ....[42]....
        /*03a8*/ 	.word	0x00001e30
        /*03ac*/ 	.word	0x00000002
        /*03b0*/ 	.word	0x00000000
        /*03b4*/ 	.short	0x0101
        /*03b6*/ 	.byte	0xff
	.zero		1


	//   ....[43]....
        /*03b8*/ 	.word	0x00002390
        /*03bc*/ 	.word	0x000000ff
        /*03c0*/ 	.word	0x00000000
        /*03c4*/ 	.short	0x010a
        /*03c6*/ 	.byte	0x05
	.zero		1


	//   ....[44]....
        /*03c8*/ 	.word	0x00002420
        /*03cc*/ 	.word	0x000000ff
        /*03d0*/ 	.word	0x00000000
        /*03d4*/ 	.short	0x010a
        /*03d6*/ 	.byte	0x05
	.zero		1


	//   ....[45]....
        /*03d8*/ 	.word	0x000024c0
        /*03dc*/ 	.word	0x00000000
        /*03e0*/ 	.word	0x00000000
        /*03e4*/ 	.short	0x010a
        /*03e6*/ 	.byte	0xff
	.zero		1


	//   ....[46]....
        /*03e8*/ 	.word	0x000025e0
        /*03ec*/ 	.word	0x00000000
        /*03f0*/ 	.word	0x000000e0
        /*03f4*/ 	.short	0x010a
        /*03f6*/ 	.byte	0xff
	.zero		1


	//   ....[47]....
        /*03f8*/ 	.word	0x00002650
        /*03fc*/ 	.word	0x00000000
        /*0400*/ 	.word	0x00000000
        /*0404*/ 	.short	0x0101
        /*0406*/ 	.byte	0xff
	.zero		1


	//   ....[48]....
        /*0408*/ 	.word	0x00002670
        /*040c*/ 	.word	0x000000ff
        /*0410*/ 	.word	0x00000090
        /*0414*/ 	.short	0x010a
        /*0416*/ 	.byte	0x05
	.zero		1


	//   ....[49]....
        /*0418*/ 	.word	0x00002790
        /*041c*/ 	.word	0x00000000
        /*0420*/ 	.word	0x00000080
        /*0424*/ 	.short	0x010a
        /*0426*/ 	.byte	0xff
	.zero		1


	//   ....[50]....
        /*0428*/ 	.word	0x00002890
        /*042c*/ 	.word	0x00000000
        /*0430*/ 	.word	0x00000000
        /*0434*/ 	.short	0x0101
        /*0436*/ 	.byte	0xff
	.zero		1


	//   ....[51]....
        /*0438*/ 	.word	0x00002920
        /*043c*/ 	.word	0x000000ff
        /*0440*/ 	.word	0x00000090
        /*0444*/ 	.short	0x0106
        /*0446*/ 	.byte	0x05
	.zero		1


	//   ....[52]....
        /*0448*/ 	.word	0x00002940
        /*044c*/ 	.word	0x000000ff
        /*0450*/ 	.word	0x00000090
        /*0454*/ 	.short	0x010a
        /*0456*/ 	.byte	0x05
	.zero		1


	//   ....[53]....
        /*0458*/ 	.word	0x000029d0
        /*045c*/ 	.word	0x000000ff
        /*0460*/ 	.word	0x00000090
        /*0464*/ 	.short	0x0106
        /*0466*/ 	.byte	0x04
	.zero		1


	//   ....[54]....
        /*0468*/ 	.word	0x00002a10
        /*046c*/ 	.word	0x00000000
        /*0470*/ 	.word	0x00000090
        /*0474*/ 	.short	0x010a
        /*0476*/ 	.byte	0xff
	.zero		1


	//   ....[55]....
        /*0478*/ 	.word	0x00002f50
        /*047c*/ 	.word	0x00000000
        /*0480*/ 	.word	0x00000080
        /*0484*/ 	.short	0x010a
        /*0486*/ 	.byte	0xff
	.zero		1


	//   ....[56]....
        /*0488*/ 	.word	0x00003060
        /*048c*/ 	.word	0x00000003
        /*0490*/ 	.word	0x00000000
        /*0494*/ 	.short	0x0101
        /*0496*/ 	.byte	0xff
	.zero		1


	//   ....[57]....
        /*0498*/ 	.word	0x00003070
        /*049c*/ 	.word	0x000000ff
        /*04a0*/ 	.word	0x00000000
        /*04a4*/ 	.short	0x010a
        /*04a6*/ 	.byte	0x06
	.zero		1


	//   ....[58]....
        /*04a8*/ 	.word	0x00003090
        /*04ac*/ 	.word	0x000000ff
        /*04b0*/ 	.word	0x000000c0
        /*04b4*/ 	.short	0x010a
        /*04b6*/ 	.byte	0x07
	.zero		1


	//   ....[59]....
        /*04b8*/ 	.word	0x00003160
        /*04bc*/ 	.word	0x000000ff
        /*04c0*/ 	.word	0x00000000
        /*04c4*/ 	.short	0x010a
        /*04c6*/ 	.byte	0x06
	.zero		1


	//   ....[60]....
        /*04c8*/ 	.word	0x00003290
        /*04cc*/ 	.word	0x000000ff
        /*04d0*/ 	.word	0x00000000
        /*04d4*/ 	.short	0x010a
        /*04d6*/ 	.byte	0x1a
	.zero		1


	//   ....[61]....
        /*04d8*/ 	.word	0x00003530
        /*04dc*/ 	.word	0x000000ff
        /*04e0*/ 	.word	0x00000000
        /*04e4*/ 	.short	0x010a
        /*04e6*/ 	.byte	0x06
	.zero		1


	//   ....[62]....
        /*04e8*/ 	.word	0x000035c0
        /*04ec*/ 	.word	0x000000ff
        /*04f0*/ 	.word	0x00000000
        /*04f4*/ 	.short	0x010a
        /*04f6*/ 	.byte	0x06
	.zero		1


	//   ....[63]....
        /*04f8*/ 	.word	0x00003650
        /*04fc*/ 	.word	0x000000ff
        /*0500*/ 	.word	0x00000000
        /*0504*/ 	.short	0x010a
        /*0506*/ 	.byte	0x06
	.zero		1


	//   ....[64]....
        /*0508*/ 	.word	0x000036e0
        /*050c*/ 	.word	0x000000ff
        /*0510*/ 	.word	0x00000000
        /*0514*/ 	.short	0x010a
        /*0516*/ 	.byte	0x07
	.zero		1


	//   ....[65]....
        /*0518*/ 	.word	0x00003b60
        /*051c*/ 	.word	0x00000000
        /*0520*/ 	.word	0x00000080
        /*0524*/ 	.short	0x010a
        /*0526*/ 	.byte	0xff
	.zero		1


	//   ....[66]....
        /*0528*/ 	.word	0x00003c20
        /*052c*/ 	.word	0x00000000
        /*0530*/ 	.word	0x00000000
        /*0534*/ 	.short	0x0101
        /*0536*/ 	.byte	0xff
	.zero		1


	//   ....[67]....
        /*0538*/ 	.word	0x00003f40
        /*053c*/ 	.word	0x000000ff
        /*0540*/ 	.word	0x00000078
        /*0544*/ 	.short	0x010a
        /*0546*/ 	.byte	0x07
	.zero		1


	//   ....[68]....
        /*0548*/ 	.word	0x00004130
        /*054c*/ 	.word	0x000000ff
        /*0550*/ 	.word	0x00000050
        /*0554*/ 	.short	0x010a
        /*0556*/ 	.byte	0x07
	.zero		1


	//   ....[69]....
        /*0558*/ 	.word	0x000042a0
        /*055c*/ 	.word	0x000000ff
        /*0560*/ 	.word	0x00000030
        /*0564*/ 	.short	0x010b
        /*0566*/ 	.byte	0x07
	.zero		1


	//   ....[70]....
        /*0568*/ 	.word	0x000042b0
        /*056c*/ 	.word	0x000000ff
        /*0570*/ 	.word	0x00000000
        /*0574*/ 	.short	0x0101
        /*0576*/ 	.byte	0x08
	.zero		1


	//   ....[71]....
        /*0578*/ 	.word	0x000042c0
        /*057c*/ 	.word	0x000000ff
        /*0580*/ 	.word	0x00000058
        /*0584*/ 	.short	0x010a
        /*0586*/ 	.byte	0x07
	.zero		1


	//   ....[72]....
        /*0588*/ 	.word	0x00004410
        /*058c*/ 	.word	0x000000ff
        /*0590*/ 	.word	0x00000038
        /*0594*/ 	.short	0x010b
        /*0596*/ 	.byte	0x07
	.zero		1


	//   ....[73]....
        /*0598*/ 	.word	0x00004420
        /*059c*/ 	.word	0x000000ff
        /*05a0*/ 	.word	0x00000000
        /*05a4*/ 	.short	0x0101
        /*05a6*/ 	.byte	0x08
	.zero		1


	//   ....[74]....
        /*05a8*/ 	.word	0x00004430
        /*05ac*/ 	.word	0x000000ff
        /*05b0*/ 	.word	0x00000060
        /*05b4*/ 	.short	0x010a
        /*05b6*/ 	.byte	0x07
	.zero		1


	//   ....[75]....
        /*05b8*/ 	.word	0x000045b0
        /*05bc*/ 	.word	0x000000ff
        /*05c0*/ 	.word	0x00000040
        /*05c4*/ 	.short	0x010b
        /*05c6*/ 	.byte	0x07
	.zero		1


	//   ....[76]....
        /*05c8*/ 	.word	0x000045f0
        /*05cc*/ 	.word	0x000000ff
        /*05d0*/ 	.word	0x00000000
        /*05d4*/ 	.short	0x0101
        /*05d6*/ 	.byte	0x08
	.zero		1


	//   ....[77]....
        /*05d8*/ 	.word	0x00004630
        /*05dc*/ 	.word	0x000000ff
        /*05e0*/ 	.word	0x00000068
        /*05e4*/ 	.short	0x010a
        /*05e6*/ 	.byte	0x07
	.zero		1


	//   ....[78]....
        /*05e8*/ 	.word	0x00004870
        /*05ec*/ 	.word	0x000000ff
        /*05f0*/ 	.word	0x00000048
        /*05f4*/ 	.short	0x010b
        /*05f6*/ 	.byte	0x07
	.zero		1


	//   ....[79]....
        /*05f8*/ 	.word	0x00004890
        /*05fc*/ 	.word	0x000000ff
        /*0600*/ 	.word	0x00000000
        /*0604*/ 	.short	0x0101
        /*0606*/ 	.byte	0x0d
	.zero		1


	//   ....[80]....
        /*0608*/ 	.word	0x000048c0
        /*060c*/ 	.word	0x000000ff
        /*0610*/ 	.word	0x00000050
        /*0614*/ 	.short	0x010a
        /*0616*/ 	.byte	0x07
	.zero		1


	//   ....[81]....
        /*0618*/ 	.word	0x000048e0
        /*061c*/ 	.word	0x000000ff
        /*0620*/ 	.word	0x00000058
        /*0624*/ 	.short	0x010a
        /*0626*/ 	.byte	0x07
	.zero		1


	//   ....[82]....
        /*0628*/ 	.word	0x00004900
        /*062c*/ 	.word	0x000000ff
        /*0630*/ 	.word	0x00000060
        /*0634*/ 	.short	0x010a
        /*0636*/ 	.byte	0x07
	.zero		1


	//   ....[83]....
        /*0638*/ 	.word	0x00004940
        /*063c*/ 	.word	0x00000000
        /*0640*/ 	.word	0x00000068
        /*0644*/ 	.short	0x010a
        /*0646*/ 	.byte	0xff
	.zero		1


	//   ....[84]....
        /*0648*/ 	.word	0x00004c70
        /*064c*/ 	.word	0x00000000
        /*0650*/ 	.word	0x00000080
        /*0654*/ 	.short	0x010a
        /*0656*/ 	.byte	0xff
	.zero		1


	//   ....[85]....
        /*0658*/ 	.word	0x00004d80
        /*065c*/ 	.word	0x00000000
        /*0660*/ 	.word	0x00000000
        /*0664*/ 	.short	0x0101
        /*0666*/ 	.byte	0xff
	.zero		1


	//   ....[86]....
        /*0668*/ 	.word	0x000057d0
        /*066c*/ 	.word	0x000000ff
        /*0670*/ 	.word	0x00000030
        /*0674*/ 	.short	0x010a
        /*0676*/ 	.byte	0x30
	.zero		1


	//   ....[87]....
        /*0678*/ 	.word	0x00005810
        /*067c*/ 	.word	0x00000040
        /*0680*/ 	.word	0x000000a0
        /*0684*/ 	.short	0x010a
        /*0686*/ 	.byte	0xff
	.zero		1


	//   ....[88]....
        /*0688*/ 	.word	0x00005900
        /*068c*/ 	.word	0x000000ff
        /*0690*/ 	.word	0x00000030
        /*0694*/ 	.short	0x010a
        /*0696*/ 	.byte	0x30
	.zero		1


	//   ....[89]....
        /*0698*/ 	.word	0x000059f0
        /*069c*/ 	.word	0x00000040
        /*06a0*/ 	.word	0x000000a0
        /*06a4*/ 	.short	0x010a
        /*06a6*/ 	.byte	0xff
	.zero		1


	//   ....[90]....
        /*06a8*/ 	.word	0x000064c0
        /*06ac*/ 	.word	0x00000000
        /*06b0*/ 	.word	0x00000000
        /*06b4*/ 	.short	0x0101
        /*06b6*/ 	.byte	0xff
	.zero		1


	//   ....[91]....
        /*06b8*/ 	.word	0x000064d0
        /*06bc*/ 	.word	0x00000002
        /*06c0*/ 	.word	0x00000030
        /*06c4*/ 	.short	0x010a
        /*06c6*/ 	.byte	0xff
	.zero		1


	//   ....[92]....
        /*06c8*/ 	.word	0x000065b0
        /*06cc*/ 	.word	0x00000002
        /*06d0*/ 	.word	0x00000030
        /*06d4*/ 	.short	0x010a
        /*06d6*/ 	.byte	0xff
	.zero		1


	//   ....[93]....
        /*06d8*/ 	.word	0x00007110
        /*06dc*/ 	.word	0x00000048
        /*06e0*/ 	.word	0x00000000
        /*06e4*/ 	.short	0x0101
        /*06e6*/ 	.byte	0xff
	.zero		1


	//   ....[94]....
        /*06e8*/ 	.word	0x00007130
        /*06ec*/ 	.word	0x00000000
        /*06f0*/ 	.word	0x00000030
        /*06f4*/ 	.short	0x010a
        /*06f6*/ 	.byte	0xff
	.zero		1


	//   ....[95]....
        /*06f8*/ 	.word	0x00007200
        /*06fc*/ 	.word	0x00000000
        /*0700*/ 	.word	0x00000030
        /*0704*/ 	.short	0x010a
        /*0706*/ 	.byte	0xff
	.zero		1


	//   ....[96]....
        /*0708*/ 	.word	0x00007d60
        /*070c*/ 	.word	0x00000048
        /*0710*/ 	.word	0x00000000
        /*0714*/ 	.short	0x0101
        /*0716*/ 	.byte	0xff
	.zero		1


	//   ....[97]....
        /*0718*/ 	.word	0x00007d80
        /*071c*/ 	.word	0x00000000
        /*0720*/ 	.word	0x00000030
        /*0724*/ 	.short	0x010a
        /*0726*/ 	.byte	0xff
	.zero		1


	//   ....[98]....
        /*0728*/ 	.word	0x00007e50
        /*072c*/ 	.word	0x00000000
        /*0730*/ 	.word	0x00000030
        /*0734*/ 	.short	0x010a
        /*0736*/ 	.byte	0xff
	.zero		1


	//   ....[99]....
        /*0738*/ 	.word	0x00008190
        /*073c*/ 	.word	0x000000ff
        /*0740*/ 	.word	0x00000000
        /*0744*/ 	.short	0x0101
        /*0746*/ 	.byte	0x05
	.zero		1


	//   ....[100]....
        /*0748*/ 	.word	0x00008a10
        /*074c*/ 	.word	0x00000000
        /*0750*/ 	.word	0x00000000
        /*0754*/ 	.short	0x0101
        /*0756*/ 	.byte	0xff
	.zero		1


	//   ....[101]....
        /*0758*/ 	.word	0x00008c80
        /*075c*/ 	.word	0x000000ff
        /*0760*/ 	.word	0x00000000
        /*0764*/ 	.short	0x0101
        /*0766*/ 	.byte	0x04
	.zero		1


	//   ....[102]....
        /*0768*/ 	.word	0x00008ca0
        /*076c*/ 	.word	0x00000002
        /*0770*/ 	.word	0x000000f0
        /*0774*/ 	.short	0x010a
        /*0776*/ 	.byte	0xff
	.zero		1


	//   ....[103]....
        /*0778*/ 	.word	0x00008d00
        /*077c*/ 	.word	0x00000002
        /*0780*/ 	.word	0x00000018
        /*0784*/ 	.short	0x010a
        /*0786*/ 	.byte	0xff
	.zero		1


	//   ....[104]....
        /*0788*/ 	.word	0x00008d60
        /*078c*/ 	.word	0x00000002
        /*0790*/ 	.word	0x00000018
        /*0794*/ 	.short	0x010a
        /*0796*/ 	.byte	0xff
	.zero		1


	//   ....[105]....
        /*0798*/ 	.word	0x00008db0
        /*079c*/ 	.word	0x00000002
        /*07a0*/ 	.word	0x00000080
        /*07a4*/ 	.short	0x010a
        /*07a6*/ 	.byte	0xff
	.zero		1


	//   ....[106]....
        /*07a8*/ 	.word	0x00008e10
        /*07ac*/ 	.word	0x00000000
        /*07b0*/ 	.word	0x00000000
        /*07b4*/ 	.short	0x010a
        /*07b6*/ 	.byte	0xff
	.zero		1


	//   ....[107]....
        /*07b8*/ 	.word	0x00008e70
        /*07bc*/ 	.word	0x00000000
        /*07c0*/ 	.word	0x00000000
        /*07c4*/ 	.short	0x010a
        /*07c6*/ 	.byte	0xff
	.zero		1


	//   ....[108]....
        /*07c8*/ 	.word	0x00008ec0
        /*07cc*/ 	.word	0x00000000
        /*07d0*/ 	.word	0x000000e0
        /*07d4*/ 	.short	0x010a
        /*07d6*/ 	.byte	0xff
	.zero		1


	//   ....[109]....
        /*07d8*/ 	.word	0x00008f20
        /*07dc*/ 	.word	0x00000000
        /*07e0*/ 	.word	0x00000090
        /*07e4*/ 	.short	0x010a
        /*07e6*/ 	.byte	0xff
	.zero		1


	//   ....[110]....
        /*07e8*/ 	.word	0x00008f70
        /*07ec*/ 	.word	0x00000000
        /*07f0*/ 	.word	0x00000080
        /*07f4*/ 	.short	0x010a
        /*07f6*/ 	.byte	0xff
	.zero		1


	//   ....[111]....
        /*07f8*/ 	.word	0x00008fd0
        /*07fc*/ 	.word	0x00000000
        /*0800*/ 	.word	0x00000090
        /*0804*/ 	.short	0x010a
        /*0806*/ 	.byte	0xff
	.zero		1


	//   ....[112]....
        /*0808*/ 	.word	0x00009020
        /*080c*/ 	.word	0x00000000
        /*0810*/ 	.word	0x00000080
        /*0814*/ 	.short	0x010a
        /*0816*/ 	.byte	0xff
	.zero		1


	//   ....[113]....
        /*0818*/ 	.word	0x00009080
        /*081c*/ 	.word	0x00000002
        /*0820*/ 	.word	0x000000c0
        /*0824*/ 	.short	0x010a
        /*0826*/ 	.byte	0xff
	.zero		1


	//   ....[114]....
        /*0828*/ 	.word	0x000090e0
        /*082c*/ 	.word	0x00000000
        /*0830*/ 	.word	0x00000000
        /*0834*/ 	.short	0x010a
        /*0836*/ 	.byte	0xff
	.zero		1


	//   ....[115]....
        /*0838*/ 	.word	0x00009140
        /*083c*/ 	.word	0x00000000
        /*0840*/ 	.word	0x00000000
        /*0844*/ 	.short	0x010a
        /*0846*/ 	.byte	0xff
	.zero		1


	//   ....[116]....
        /*0848*/ 	.word	0x000091a0
        /*084c*/ 	.word	0x00000000
        /*0850*/ 	.word	0x00000000
        /*0854*/ 	.short	0x010a
        /*0856*/ 	.byte	0xff
	.zero		1


	//   ....[117]....
        /*0858*/ 	.word	0x00009200
        /*085c*/ 	.word	0x00000000
        /*0860*/ 	.word	0x00000000
        /*0864*/ 	.short	0x010a
        /*0866*/ 	.byte	0xff
	.zero		1


	//   ....[118]....
        /*0868*/ 	.word	0x00009260
        /*086c*/ 	.word	0x00000000
        /*0870*/ 	.word	0x00000000
        /*0874*/ 	.short	0x010a
        /*0876*/ 	.byte	0xff
	.zero		1


	//   ....[119]....
        /*0878*/ 	.word	0x000092b0
        /*087c*/ 	.word	0x00000000
        /*0880*/ 	.word	0x00000080
        /*0884*/ 	.short	0x010a
        /*0886*/ 	.byte	0xff
	.zero		1


	//   ....[120]....
        /*0888*/ 	.word	0x00009310
        /*088c*/ 	.word	0x00000000
        /*0890*/ 	.word	0x00000078
        /*0894*/ 	.short	0x010a
        /*0896*/ 	.byte	0xff
	.zero		1


	//   ....[121]....
        /*0898*/ 	.word	0x00009370
        /*089c*/ 	.word	0x00000000
        /*08a0*/ 	.word	0x00000050
        /*08a4*/ 	.short	0x010a
        /*08a6*/ 	.byte	0xff
	.zero		1


	//   ....[122]....
        /*08a8*/ 	.word	0x000093d0
        /*08ac*/ 	.word	0x00000000
        /*08b0*/ 	.word	0x00000058
        /*08b4*/ 	.short	0x010a
        /*08b6*/ 	.byte	0xff
	.zero		1


	//   ....[123]....
        /*08b8*/ 	.word	0x00009430
        /*08bc*/ 	.word	0x00000000
        /*08c0*/ 	.word	0x00000060
        /*08c4*/ 	.short	0x010a
        /*08c6*/ 	.byte	0xff
	.zero		1


	//   ....[124]....
        /*08c8*/ 	.word	0x00009490
        /*08cc*/ 	.word	0x00000000
        /*08d0*/ 	.word	0x00000068
        /*08d4*/ 	.short	0x010a
        /*08d6*/ 	.byte	0xff
	.zero		1


	//   ....[125]....
        /*08d8*/ 	.word	0x000094f0
        /*08dc*/ 	.word	0x00000000
        /*08e0*/ 	.word	0x00000050
        /*08e4*/ 	.short	0x010a
        /*08e6*/ 	.byte	0xff
	.zero		1


	//   ....[126]....
        /*08e8*/ 	.word	0x00009550
        /*08ec*/ 	.word	0x00000000
        /*08f0*/ 	.word	0x00000058
        /*08f4*/ 	.short	0x010a
        /*08f6*/ 	.byte	0xff
	.zero		1


	//   ....[127]....
        /*08f8*/ 	.word	0x000095b0
        /*08fc*/ 	.word	0x00000000
        /*0900*/ 	.word	0x00000060
        /*0904*/ 	.short	0x010a
        /*0906*/ 	.byte	0xff
	.zero		1


	//   ....[128]....
        /*0908*/ 	.word	0x00009600
        /*090c*/ 	.word	0x00000000
        /*0910*/ 	.word	0x00000080
        /*0914*/ 	.short	0x010a
        /*0916*/ 	.byte	0xff
	.zero		1


	//   ....[129]....
        /*0918*/ 	.word	0x00009660
        /*091c*/ 	.word	0x00000002
        /*0920*/ 	.word	0x00000030
        /*0924*/ 	.short	0x010a
        /*0926*/ 	.byte	0xff
	.zero		1


	//   ....[130]....
        /*0928*/ 	.word	0x000096b0
        /*092c*/ 	.word	0x00000040
        /*0930*/ 	.word	0x000000a0
        /*0934*/ 	.short	0x010a
        /*0936*/ 	.byte	0xff
	.zero		1


	//   ....[131]....
        /*0938*/ 	.word	0x00009700
        /*093c*/ 	.word	0x00000002
        /*0940*/ 	.word	0x00000030
        /*0944*/ 	.short	0x010a
        /*0946*/ 	.byte	0xff
	.zero		1


	//   ....[132]....
        /*0948*/ 	.word	0x00009750
        /*094c*/ 	.word	0x00000000
        /*0950*/ 	.word	0x00000030
        /*0954*/ 	.short	0x010a
        /*0956*/ 	.byte	0xff
	.zero		1


	//   ....[133]....
        /*0958*/ 	.word	0x000097a0
        /*095c*/ 	.word	0x00000000
        /*0960*/ 	.word	0x00000030
        /*0964*/ 	.short	0x010a
        /*0966*/ 	.byte	0xff
	.zero		1


	//----- nvinfo : EIATTR_NUM_MBARRIERS
	.align		4
.L_47:
        /*0968*/ 	.byte	0x03, 0x38
        /*096a*/ 	.short	0x0020


	//----- nvinfo : EIATTR_EXIT_INSTR_OFFSETS
	.align		4
        /*096c*/ 	.byte	0x04, 0x1c
        /*096e*/ 	.short	(.L_49 - .L_48)


	//   ....[0]....
.L_48:
        /*0970*/ 	.word	0x000024f0


	//   ....[1]....
        /*0974*/ 	.word	0x000029e0


	//   ....[2]....
        /*0978*/ 	.word	0x00002a40


	//   ....[3]....
        /*097c*/ 	.word	0x00003940


	//   ....[4]....
        /*0980*/ 	.word	0x00004970


	//   ....[5]....
        /*0984*/ 	.word	0x000049b0


	//   ....[6]....
        /*0988*/ 	.word	0x00008b70


	//   ....[7]....
        /*098c*/ 	.word	0x00008bf0


	//   ....[8]....
        /*0990*/ 	.word	0x00008c20


	//   ....[9]....
        /*0994*/ 	.word	0x00008c90


	//----- nvinfo : EIATTR_MAX_THREADS
	.align		4
.L_49:
        /*0998*/ 	.byte	0x04, 0x05
        /*099a*/ 	.short	(.L_51 - .L_50)
.L_50:
        /*099c*/ 	.word	0x00000100
        /*09a0*/ 	.word	0x00000001
        /*09a4*/ 	.word	0x00000001


	//----- nvinfo : EIATTR_CRS_STACK_SIZE
	.align		4
.L_51:
        /*09a8*/ 	.byte	0x04, 0x1e
        /*09aa*/ 	.short	(.L_53 - .L_52)
.L_52:
        /*09ac*/ 	.word	0x00000000


	//----- nvinfo : EIATTR_CBANK_PARAM_SIZE
	.align		4
.L_53:
        /*09b0*/ 	.byte	0x03, 0x19
        /*09b2*/ 	.short	0x0800


	//----- nvinfo : EIATTR_PARAM_CBANK
	.align		4
        /*09b4*/ 	.byte	0x04, 0x0a
        /*09b6*/ 	.short	(.L_55 - .L_54)
	.align		4
.L_54:
        /*09b8*/ 	.word	index@(.nv.constant0._ZN7cutlass13device_kernelINS_4gemm6kernel13GemmUniversalIN4cute5tupleIJiiiiEEENS1_10collective13CollectiveMmaINS1_35MainloopSm100TmaUmmaWarpSpecializedILi3ELi2ELi4ENS5_IJNS4_1CILi1EEESB_SB_EEEEENS5_IJNSA_ILi128EEESE_NSA_ILi64EEEEEENS_6half_tENS5_IJSB_llEEESH_NS5_IJlSB_lEEENS4_8TiledMMAINS4_8MMA_AtomIJNS4_20SM100_MMA_F16BF16_SSISH_SH_fLi128ELi128ELNS4_4UMMA5MajorE1ELSO_0ELNSN_7ScaleInE0ELSP_0EEEEEENS4_6LayoutISC_NS5_IJNSA_ILi0EEEST_ST_EEEEENS5_IJNS4_10UnderscoreESW_SW_EEEEENS4_13SM90_TMA_LOADENS4_14ComposedLayoutINS4_7SwizzleILi3ELi4ELi3EEENS4_18smem_ptr_flag_bitsILi16EEENSS_INS5_IJSF_NSA_ILi8EEEEEENS5_IJSB_SF_EEEEEEEvNS4_8identityESZ_NS10_IS12_S14_NSS_INS5_IJS15_SF_EEENS5_IJSF_SB_EEEEEEEvS1A_EENS_8epilogue10collective18CollectiveEpilogueINS1G_23Sm100TmaWarpSpecializedILi4ELi2ELi32ELb1ELb0EEEJSG_NS5_IJNSS_ISE_SB_EENSS_INSA_ILi32EEESB_EEEEESH_SJ_SH_SJ_NS1G_6fusion15FusionCallbacksIS1K_NS1P_17LinearCombinationISH_fSH_fLNS_15FloatRoundStyleE2EEESG_S1O_JEEENS4_5SM1004TMEM4LOAD26SM100_TMEM_LOAD_32dp32b32xESZ_NS10_INS11_ILi2ELi4ELi3EEES14_NSS_INS5_IJS15_S1M_EEENS5_IJS1M_SB_EEEEEEENS4_39AutoVectorizingCopyWithAssumedAlignmentILi128EEENS4_14SM90_TMA_STOREES23_S25_S25_EEEvvEEEEvNT_6ParamsE)
        /*09bc*/ 	.short	0x0380
        /*09be*/ 	.short	0x0800


	//----- nvinfo : EIATTR_SW_WAR
	.align		4
.L_55:
        /*09c0*/ 	.byte	0x04, 0x36
        /*09c2*/ 	.short	(.L_57 - .L_56)
.L_56:
        /*09c4*/ 	.word	0x00000008
.L_57:


//--------------------- .nv.callgraph             --------------------------
	.section	.nv.callgraph,"",@"SHT_CUDA_CALLGRAPH"
	.align	4
	.sectionentsize	8
	.align		4
        /*0000*/ 	.word	0x00000000
	.align		4
        /*0004*/ 	.word	0xffffffff
	.align		4
        /*0008*/ 	.word	index@(_ZN7cutlass13device_kernelINS_4gemm6kernel13GemmUniversalIN4cute5tupleIJiiiiEEENS1_10collective13CollectiveMmaINS1_35MainloopSm100TmaUmmaWarpSpecializedILi3ELi2ELi4ENS5_IJNS4_1CILi1EEESB_SB_EEEEENS5_IJNSA_ILi128EEESE_NSA_ILi64EEEEEENS_6half_tENS5_IJSB_llEEESH_NS5_IJlSB_lEEENS4_8TiledMMAINS4_8MMA_AtomIJNS4_20SM100_MMA_F16BF16_SSISH_SH_fLi128ELi128ELNS4_4UMMA5MajorE1ELSO_0ELNSN_7ScaleInE0ELSP_0EEEEEENS4_6LayoutISC_NS5_IJNSA_ILi0EEEST_ST_EEEEENS5_IJNS4_10UnderscoreESW_SW_EEEEENS4_13SM90_TMA_LOADENS4_14ComposedLayoutINS4_7SwizzleILi3ELi4ELi3EEENS4_18smem_ptr_flag_bitsILi16EEENSS_INS5_IJSF_NSA_ILi8EEEEEENS5_IJSB_SF_EEEEEEEvNS4_8identityESZ_NS10_IS12_S14_NSS_INS5_IJS15_SF_EEENS5_IJSF_SB_EEEEEEEvS1A_EENS_8epilogue10collective18CollectiveEpilogueINS1G_23Sm100TmaWarpSpecializedILi4ELi2ELi32ELb1ELb0EEEJSG_NS5_IJNSS_ISE_SB_EENSS_INSA_ILi32EEESB_EEEEESH_SJ_SH_SJ_NS1G_6fusion15FusionCallbacksIS1K_NS1P_17LinearCombinationISH_fSH_fLNS_15FloatRoundStyleE2EEESG_S1O_JEEENS4_5SM1004TMEM4LOAD26SM100_TMEM_LOAD_32dp32b32xESZ_NS10_INS11_ILi2ELi4ELi3EEES14_NSS_INS5_IJS15_S1M_EEENS5_IJS1M_SB_EEEEEEENS4_39AutoVectorizingCopyWithAssumedAlignmentILi128EEENS4_14SM90_TMA_STOREES23_S25_S25_EEEvvEEEEvNT_6ParamsE)
	.align		4
        /*000c*/ 	.word	index@(__assertfail)
	.align		4
        /*0010*/ 	.word	0x00000000
	.align		4
        /*0014*/ 	.word	0xfffffffe
	.align		4
        /*0018*/ 	.word	0x00000000
	.align		4
        /*001c*/ 	.word	0xfffffffd
	.align		4
        /*0020*/ 	.word	0x00000000
	.align		4
        /*0024*/ 	.word	0xfffffffc


//--------------------- .nv.constant4             --------------------------
	.section	.nv.constant4,"a",@progbits
	.align	8
	.align		8
.nv.constant4:
        /*0000*/ 	.dword	__assertfail
	.align		8
        /*0008*/ 	.dword	__unnamed_1
	.align		8
        /*0010*/ 	.dword	__unnamed_2
	.align		8
        /*0018*/ 	.dword	_ZN40_INTERNAL_81915a72_4_k_cu_23fb7383_240534cuda3std3__45__cpo5beginE
	.align		8
        /*0020*/ 	.dword	_ZN40_INTERNAL_81915a72_4_k_cu_23fb7383_240534cuda3std3__45__cpo3endE
	.align		8
        /*0028*/ 	.dword	_ZN40_INTERNAL_81915a72_4_k_cu_23fb7383_240534cuda3std3__45__cpo6cbeginE
	.align		8
        /*0030*/ 	.dword	_ZN40_INTERNAL_81915a72_4_k_cu_23fb7383_240534cuda3std3__45__cpo4cendE
	.align		8
        /*0038*/ 	.dword	_ZN40_INTERNAL_81915a72_4_k_cu_23fb7383_240534cuda3std3__442_GLOBAL__N__81915a72_4_k_cu_23fb7383_240536ignoreE
	.align		8
        /*0040*/ 	.dword	_ZN40_INTERNAL_81915a72_4_k_cu_23fb7383_240534cuda3std3__419piecewise_constructE
	.align		8
        /*0048*/ 	.dword	_ZN40_INTERNAL_81915a72_4_k_cu_23fb7383_240534cuda3std3__48in_placeE
	.align		8
        /*0050*/ 	.dword	_ZN40_INTERNAL_81915a72_4_k_cu_23fb7383_240534cuda3std6ranges3__45__cpo4swapE
	.align		8
        /*0058*/ 	.dword	_ZN40_INTERNAL_81915a72_4_k_cu_23fb7383_240534cuda3std6ranges3__45__cpo9iter_moveE
	.align		8
        /*0060*/ 	.dword	_ZN40_INTERNAL_81915a72_4_k_cu_23fb7383_240534cute7productE
	.align		8
        /*0068*/ 	.dword	_ZN40_INTERNAL_81915a72_4_k_cu_23fb7383_240534cute1_E
	.align		8
        /*0070*/ 	.dword	$str$25
	.align		8
        /*0078*/ 	.dword	$str$26
	.align		8
        /*0080*/ 	.dword	$str$27
	.align		8
        /*0088*/ 	.dword	$str$28


//--------------------- .text._ZN7cutlass13device_kernelINS_4gemm6kernel13GemmUniversalIN4cute5tupleIJiiiiEEENS1_10collective13CollectiveMmaINS1_35MainloopSm100TmaUmmaWarpSpecializedILi3ELi2ELi4ENS5_IJNS4_1CILi1EEESB_SB_EEEEENS5_IJNSA_ILi128EEESE_NSA_ILi64EEEEEENS_6half_tENS5_IJSB_llEEESH_NS5_IJlSB_lEEENS4_8TiledMMAINS4_8MMA_AtomIJNS4_20SM100_MMA_F16BF16_SSISH_SH_fLi128ELi128ELNS4_4UMMA5MajorE1ELSO_0ELNSN_7ScaleInE0ELSP_0EEEEEENS4_6LayoutISC_NS5_IJNSA_ILi0EEEST_ST_EEEEENS5_IJNS4_10UnderscoreESW_SW_EEEEENS4_13SM90_TMA_LOADENS4_14ComposedLayoutINS4_7SwizzleILi3ELi4ELi3EEENS4_18smem_ptr_flag_bitsILi16EEENSS_INS5_IJSF_NSA_ILi8EEEEEENS5_IJSB_SF_EEEEEEEvNS4_8identityESZ_NS10_IS12_S14_NSS_INS5_IJS15_SF_EEENS5_IJSF_SB_EEEEEEEvS1A_EENS_8epilogue10collective18CollectiveEpilogueINS1G_23Sm100TmaWarpSpecializedILi4ELi2ELi32ELb1ELb0EEEJSG_NS5_IJNSS_ISE_SB_EENSS_INSA_ILi32EEESB_EEEEESH_SJ_SH_SJ_NS1G_6fusion15FusionCallbacksIS1K_NS1P_17LinearCombinationISH_fSH_fLNS_15FloatRoundStyleE2EEESG_S1O_JEEENS4_5SM1004TMEM4LOAD26SM100_TMEM_LOAD_32dp32b32xESZ_NS10_INS11_ILi2ELi4ELi3EEES14_NSS_INS5_IJS15_S1M_EEENS5_IJS1M_SB_EEEEEEENS4_39AutoVectorizingCopyWithAssumedAlignmentILi128EEENS4_14SM90_TMA_STOREES23_S25_S25_EEEvvEEEEvNT_6ParamsE --------------------------
	.section	.text._ZN7cutlass13device_kernelINS_4gemm6kernel13GemmUniversalIN4cute5tupleIJiiiiEEENS1_10collective13CollectiveMmaINS1_35MainloopSm100TmaUmmaWarpSpecializedILi3ELi2ELi4ENS5_IJNS4_1CILi1EEESB_SB_EEEEENS5_IJNSA_ILi128EEESE_NSA_ILi64EEEEEENS_6half_tENS5_IJSB_llEEESH_NS5_IJlSB_lEEENS4_8TiledMMAINS4_8MMA_AtomIJNS4_20SM100_MMA_F16BF16_SSISH_SH_fLi128ELi128ELNS4_4UMMA5MajorE1ELSO_0ELNSN_7ScaleInE0ELSP_0EEEEEENS4_6LayoutISC_NS5_IJNSA_ILi0EEEST_ST_EEEEENS5_IJNS4_10UnderscoreESW_SW_EEEEENS4_13SM90_TMA_LOADENS4_14ComposedLayoutINS4_7SwizzleILi3ELi4ELi3EEENS4_18smem_ptr_flag_bitsILi16EEENSS_INS5_IJSF_NSA_ILi8EEEEEENS5_IJSB_SF_EEEEEEEvNS4_8identityESZ_NS10_IS12_S14_NSS_INS5_IJS15_SF_EEENS5_IJSF_SB_EEEEEEEvS1A_EENS_8epilogue10collective18CollectiveEpilogueINS1G_23Sm100TmaWarpSpecializedILi4ELi2ELi32ELb1ELb0EEEJSG_NS5_IJNSS_ISE_SB_EENSS_INSA_ILi32EEESB_EEEEESH_SJ_SH_SJ_NS1G_6fusion15FusionCallbacksIS1K_NS1P_17LinearCombinationISH_fSH_fLNS_15FloatRoundStyleE2EEESG_S1O_JEEENS4_5SM1004TMEM4LOAD26SM100_TMEM_LOAD_32dp32b32xESZ_NS10_INS11_ILi2ELi4ELi3EEES14_NSS_INS5_IJS15_S1M_EEENS5_IJS1M_SB_EEEEEEENS4_39AutoVectorizingCopyWithAssumedAlignmentILi128EEENS4_14SM90_TMA_STOREES23_S25_S25_EEEvvEEEEvNT_6ParamsE,"ax",@progbits
	.align	128
.text._ZN7cutlass13device_kernelINS_4gemm6kernel13GemmUniversalIN4cute5tupleIJiiiiEEENS1_10collective13CollectiveMmaINS1_35MainloopSm100TmaUmmaWarpSpecializedILi3ELi2ELi4ENS5_IJNS4_1CILi1EEESB_SB_EEEEENS5_IJNSA_ILi128EEESE_NSA_ILi64EEEEEENS_6half_tENS5_IJSB_llEEESH_NS5_IJlSB_lEEENS4_8TiledMMAINS4_8MMA_AtomIJNS4_20SM100_MMA_F16BF16_SSISH_SH_fLi128ELi128ELNS4_4UMMA5MajorE1ELSO_0ELNSN_7ScaleInE0ELSP_0EEEEEENS4_6LayoutISC_NS5_IJNSA_ILi0EEEST_ST_EEEEENS5_IJNS4_10UnderscoreESW_SW_EEEEENS4_13SM90_TMA_LOADENS4_14ComposedLayoutINS4_7SwizzleILi3ELi4ELi3EEENS4_18smem_ptr_flag_bitsILi16EEENSS_INS5_IJSF_NSA_ILi8EEEEEENS5_IJSB_SF_EEEEEEEvNS4_8identityESZ_NS10_IS12_S14_NSS_INS5_IJS15_SF_EEENS5_IJSF_SB_EEEEEEEvS1A_EENS_8epilogue10collective18CollectiveEpilogueINS1G_23Sm100TmaWarpSpecializedILi4ELi2ELi32ELb1ELb0EEEJSG_NS5_IJNSS_ISE_SB_EENSS_INSA_ILi32EEESB_EEEEESH_SJ_SH_SJ_NS1G_6fusion15FusionCallbacksIS1K_NS1P_17LinearCombinationISH_fSH_fLNS_15FloatRoundStyleE2EEESG_S1O_JEEENS4_5SM1004TMEM4LOAD26SM100_TMEM_LOAD_32dp32b32xESZ_NS10_INS11_ILi2ELi4ELi3EEES14_NSS_INS5_IJS15_S1M_EEENS5_IJS1M_SB_EEEEEEENS4_39AutoVectorizingCopyWithAssumedAlignmentILi128EEENS4_14SM90_TMA_STOREES23_S25_S25_EEEvvEEEEvNT_6ParamsE:
        .type           _ZN7cutlass13device_kernelINS_4gemm6kernel13GemmUniversalIN4cute5tupleIJiiiiEEENS1_10collective13CollectiveMmaINS1_35MainloopSm100TmaUmmaWarpSpecializedILi3ELi2ELi4ENS5_IJNS4_1CILi1EEESB_SB_EEEEENS5_IJNSA_ILi128EEESE_NSA_ILi64EEEEEENS_6half_tENS5_IJSB_llEEESH_NS5_IJlSB_lEEENS4_8TiledMMAINS4_8MMA_AtomIJNS4_20SM100_MMA_F16BF16_SSISH_SH_fLi128ELi128ELNS4_4UMMA5MajorE1ELSO_0ELNSN_7ScaleInE0ELSP_0EEEEEENS4_6LayoutISC_NS5_IJNSA_ILi0EEEST_ST_EEEEENS5_IJNS4_10UnderscoreESW_SW_EEEEENS4_13SM90_TMA_LOADENS4_14ComposedLayoutINS4_7SwizzleILi3ELi4ELi3EEENS4_18smem_ptr_flag_bitsILi16EEENSS_INS5_IJSF_NSA_ILi8EEEEEENS5_IJSB_SF_EEEEEEEvNS4_8identityESZ_NS10_IS12_S14_NSS_INS5_IJS15_SF_EEENS5_IJSF_SB_EEEEEEEvS1A_EENS_8epilogue10collective18CollectiveEpilogueINS1G_23Sm100TmaWarpSpecializedILi4ELi2ELi32ELb1ELb0EEEJSG_NS5_IJNSS_ISE_SB_EENSS_INSA_ILi32EEESB_EEEEESH_SJ_SH_SJ_NS1G_6fusion15FusionCallbacksIS1K_NS1P_17LinearCombinationISH_fSH_fLNS_15FloatRoundStyleE2EEESG_S1O_JEEENS4_5SM1004TMEM4LOAD26SM100_TMEM_LOAD_32dp32b32xESZ_NS10_INS11_ILi2ELi4ELi3EEES14_NSS_INS5_IJS15_S1M_EEENS5_IJS1M_SB_EEEEEEENS4_39AutoVectorizingCopyWithAssumedAlignmentILi128EEENS4_14SM90_TMA_STOREES23_S25_S25_EEEvvEEEEvNT_6ParamsE,@function
        .size           _ZN7cutlass13device_kernelINS_4gemm6kernel13GemmUniversalIN4cute5tupleIJiiiiEEENS1_10collective13CollectiveMmaINS1_35MainloopSm100TmaUmmaWarpSpecializedILi3ELi2ELi4ENS5_IJNS4_1CILi1EEESB_SB_EEEEENS5_IJNSA_ILi128EEESE_NSA_ILi64EEEEEENS_6half_tENS5_IJSB_llEEESH_NS5_IJlSB_lEEENS4_8TiledMMAINS4_8MMA_AtomIJNS4_20SM100_MMA_F16BF16_SSISH_SH_fLi128ELi128ELNS4_4UMMA5MajorE1ELSO_0ELNSN_7ScaleInE0ELSP_0EEEEEENS4_6LayoutISC_NS5_IJNSA_ILi0EEEST_ST_EEEEENS5_IJNS4_10UnderscoreESW_SW_EEEEENS4_13SM90_TMA_LOADENS4_14ComposedLayoutINS4_7SwizzleILi3ELi4ELi3EEENS4_18smem_ptr_flag_bitsILi16EEENSS_INS5_IJSF_NSA_ILi8EEEEEENS5_IJSB_SF_EEEEEEEvNS4_8identityESZ_NS10_IS12_S14_NSS_INS5_IJS15_SF_EEENS5_IJSF_SB_EEEEEEEvS1A_EENS_8epilogue10collective18CollectiveEpilogueINS1G_23Sm100TmaWarpSpecializedILi4ELi2ELi32ELb1ELb0EEEJSG_NS5_IJNSS_ISE_SB_EENSS_INSA_ILi32EEESB_EEEEESH_SJ_SH_SJ_NS1G_6fusion15FusionCallbacksIS1K_NS1P_17LinearCombinationISH_fSH_fLNS_15FloatRoundStyleE2EEESG_S1O_JEEENS4_5SM1004TMEM4LOAD26SM100_TMEM_LOAD_32dp32b32xESZ_NS10_INS11_ILi2ELi4ELi3EEES14_NSS_INS5_IJS15_S1M_EEENS5_IJS1M_SB_EEEEEEENS4_39AutoVectorizingCopyWithAssumedAlignmentILi128EEENS4_14SM90_TMA_STOREES23_S25_S25_EEEvvEEEEvNT_6ParamsE,(.L_x_173 - _ZN7cutlass13device_kernelINS_4gemm6kernel13GemmUniversalIN4cute5tupleIJiiiiEEENS1_10collective13CollectiveMmaINS1_35MainloopSm100TmaUmmaWarpSpecializedILi3ELi2ELi4ENS5_IJNS4_1CILi1EEESB_SB_EEEEENS5_IJNSA_ILi128EEESE_NSA_ILi64EEEEEENS_6half_tENS5_IJSB_llEEESH_NS5_IJlSB_lEEENS4_8TiledMMAINS4_8MMA_AtomIJNS4_20SM100_MMA_F16BF16_SSISH_SH_fLi128ELi128ELNS4_4UMMA5MajorE1ELSO_0ELNSN_7ScaleInE0ELSP_0EEEEEENS4_6LayoutISC_NS5_IJNSA_ILi0EEEST_ST_EEEEENS5_IJNS4_10UnderscoreESW_SW_EEEEENS4_13SM90_TMA_LOADENS4_14ComposedLayoutINS4_7SwizzleILi3ELi4ELi3EEENS4_18smem_ptr_flag_bitsILi16EEENSS_INS5_IJSF_NSA_ILi8EEEEEENS5_IJSB_SF_EEEEEEEvNS4_8identityESZ_NS10_IS12_S14_NSS_INS5_IJS15_SF_EEENS5_IJSF_SB_EEEEEEEvS1A_EENS_8epilogue10collective18CollectiveEpilogueINS1G_23Sm100TmaWarpSpecializedILi4ELi2ELi32ELb1ELb0EEEJSG_NS5_IJNSS_ISE_SB_EENSS_INSA_ILi32EEESB_EEEEESH_SJ_SH_SJ_NS1G_6fusion15FusionCallbacksIS1K_NS1P_17LinearCombinationISH_fSH_fLNS_15FloatRoundStyleE2EEESG_S1O_JEEENS4_5SM1004TMEM4LOAD26SM100_TMEM_LOAD_32dp32b32xESZ_NS10_INS11_ILi2ELi4ELi3EEES14_NSS_INS5_IJS15_S1M_EEENS5_IJS1M_SB_EEEEEEENS4_39AutoVectorizingCopyWithAssumedAlignmentILi128EEENS4_14SM90_TMA_STOREES23_S25_S25_EEEvvEEEEvNT_6ParamsE)
        .other          _ZN7cutlass13device_kernelINS_4gemm6kernel13GemmUniversalIN4cute5tupleIJiiiiEEENS1_10collective13CollectiveMmaINS1_35MainloopSm100TmaUmmaWarpSpecializedILi3ELi2ELi4ENS5_IJNS4_1CILi1EEESB_SB_EEEEENS5_IJNSA_ILi128EEESE_NSA_ILi64EEEEEENS_6half_tENS5_IJSB_llEEESH_NS5_IJlSB_lEEENS4_8TiledMMAINS4_8MMA_AtomIJNS4_20SM100_MMA_F16BF16_SSISH_SH_fLi128ELi128ELNS4_4UMMA5MajorE1ELSO_0ELNSN_7ScaleInE0ELSP_0EEEEEENS4_6LayoutISC_NS5_IJNSA_ILi0EEEST_ST_EEEEENS5_IJNS4_10UnderscoreESW_SW_EEEEENS4_13SM90_TMA_LOADENS4_14ComposedLayoutINS4_7SwizzleILi3ELi4ELi3EEENS4_18smem_ptr_flag_bitsILi16EEENSS_INS5_IJSF_NSA_ILi8EEEEEENS5_IJSB_SF_EEEEEEEvNS4_8identityESZ_NS10_IS12_S14_NSS_INS5_IJS15_SF_EEENS5_IJSF_SB_EEEEEEEvS1A_EENS_8epilogue10collective18CollectiveEpilogueINS1G_23Sm100TmaWarpSpecializedILi4ELi2ELi32ELb1ELb0EEEJSG_NS5_IJNSS_ISE_SB_EENSS_INSA_ILi32EEESB_EEEEESH_SJ_SH_SJ_NS1G_6fusion15FusionCallbacksIS1K_NS1P_17LinearCombinationISH_fSH_fLNS_15FloatRoundStyleE2EEESG_S1O_JEEENS4_5SM1004TMEM4LOAD26SM100_TMEM_LOAD_32dp32b32xESZ_NS10_INS11_ILi2ELi4ELi3EEES14_NSS_INS5_IJS15_S1M_EEENS5_IJS1M_SB_EEEEEEENS4_39AutoVectorizingCopyWithAssumedAlignmentILi128EEENS4_14SM90_TMA_STOREES23_S25_S25_EEEvvEEEEvNT_6ParamsE,@"STO_CUDA_ENTRY STV_DEFAULT"
_ZN7cutlass13device_kernelINS_4gemm6kernel13GemmUniversalIN4cute5tupleIJiiiiEEENS1_10collective13CollectiveMmaINS1_35MainloopSm100TmaUmmaWarpSpecializedILi3ELi2ELi4ENS5_IJNS4_1CILi1EEESB_SB_EEEEENS5_IJNSA_ILi128EEESE_NSA_ILi64EEEEEENS_6half_tENS5_IJSB_llEEESH_NS5_IJlSB_lEEENS4_8TiledMMAINS4_8MMA_AtomIJNS4_20SM100_MMA_F16BF16_SSISH_SH_fLi128ELi128ELNS4_4UMMA5MajorE1ELSO_0ELNSN_7ScaleInE0ELSP_0EEEEEENS4_6LayoutISC_NS5_IJNSA_ILi0EEEST_ST_EEEEENS5_IJNS4_10UnderscoreESW_SW_EEEEENS4_13SM90_TMA_LOADENS4_14ComposedLayoutINS4_7SwizzleILi3ELi4ELi3EEENS4_18smem_ptr_flag_bitsILi16EEENSS_INS5_IJSF_NSA_ILi8EEEEEENS5_IJSB_SF_EEEEEEEvNS4_8identityESZ_NS10_IS12_S14_NSS_INS5_IJS15_SF_EEENS5_IJSF_SB_EEEEEEEvS1A_EENS_8epilogue10collective18CollectiveEpilogueINS1G_23Sm100TmaWarpSpecializedILi4ELi2ELi32ELb1ELb0EEEJSG_NS5_IJNSS_ISE_SB_EENSS_INSA_ILi32EEESB_EEEEESH_SJ_SH_SJ_NS1G_6fusion15FusionCallbacksIS1K_NS1P_17LinearCombinationISH_fSH_fLNS_15FloatRoundStyleE2EEESG_S1O_JEEENS4_5SM1004TMEM4LOAD26SM100_TMEM_LOAD_32dp32b32xESZ_NS10_INS11_ILi2ELi4ELi3EEES14_NSS_INS5_IJS15_S1M_EEENS5_IJS1M_SB_EEEEEEENS4_39AutoVectorizingCopyWithAssumedAlignmentILi128EEENS4_14SM90_TMA_STOREES23_S25_S25_EEEvvEEEEvNT_6ParamsE:
[----:B------:R-:W1:Y:S01]  /*0000*/  LDC R1, c[0x0][0x37c] ;  /* 0x0000df00ff017b82 */ /* 0x000e620000000800 */
[----:B------:R-:W2:Y:S01]  /*0010*/  S2R R101, SR_TID.X ;  /* 0x0000000000657919 */ /* 0x000ea20000002100 */
[----:B------:R-:W3:Y:S01]  /*0020*/  LDCU.64 UR4, c[0x0][0x890] ;  /* 0x00011200ff0477ac */ /* 0x000ee20008000a00 */
[----:B------:R-:W-:Y:S02]  /*0030*/  PRMT R88, RZ, 0x7610, R88 ;  /* 0x00007610ff587816 */ /* 0x000fe40000000058 */
[----:B------:R-:W-:Y:S01]  /*0040*/  ELECT P5, URZ, PT ;  /* 0x0000000000ff782f */ /* 0x000fe200038a0000 */
[----:B------:R-:W4:Y:S01]  /*0050*/  LDCU.64 UR46, c[0x0][0x358] ;  /* 0x00006b00ff2e77ac */ /* 0x000f220008000a00 */
[----:B---3--:R-:W-:-:S04]  /*0060*/  UISETP.NE.U32.AND UP0, UPT, UR4, URZ, UPT ;  /* 0x000000ff0400728c */ /* 0x008fc8000bf05070 */
[----:B------:R-:W-:Y:S01]  /*0070*/  UISETP.NE.AND.EX UP0, UPT, UR5, URZ, UPT, UP0 ;  /* 0x000000ff0500728c */ /* 0x000fe2000bf05300 */
[----:B--2---:R-:W-:-:S05]  /*0080*/  SHF.R.U32.HI R92, RZ, 0x5, R101 ;  /* 0x00000005ff5c7819 */ /* 0x004fca0000011665 */
[----:B------:R-:W2:Y:S02]  /*0090*/  SHFL.IDX PT, R0, R92, RZ, 0x1f ;  /* 0x00001fff5c007589 */ /* 0x000ea400000e0000 */
[----:B--2---:R-:W-:Y:S01]  /*00a0*/  R2UR UR8, R0 ;  /* 0x00000000000872ca */ /* 0x004fe200000e0000 */
[----:B-1--4-:R-:W-:-:S14]  /*00b0*/  BRA.U UP0, `(.L_x_0) ;  /* 0x00000001002c7547 */ /* 0x012fdc000b800000 */
[----:B------:R-:W1:Y:S02]  /*00c0*/  LDCU.64 UR6, c[0x0][0x888] ;  /* 0x00011100ff0677ac */ /* 0x000e640008000a00 */
[----:B-1----:R-:W-:-:S04]  /*00d0*/  UISETP.NE.U32.AND UP0, UPT, UR6, URZ, UPT ;  /* 0x000000ff0600728c */ /* 0x002fc8000bf05070 */
[----:B------:R-:W-:-:S09]  /*00e0*/  UISETP.NE.AND.EX UP0, UPT, UR7, URZ, UPT, UP0 ;  /* 0x000000ff0700728c */ /* 0x000fd2000bf05300 */
[----:B------:R-:W-:Y:S05]  /*00f0*/  BRA.U !UP0, `(.L_x_1) ;  /* 0x0000000108107547 */ /* 0x000fea000b800000 */
[----:B------:R-:W1:Y:S02]  /*0100*/  LDC.64 R2, c[0x0][0x888] ;  /* 0x00022200ff027b82 */ /* 0x000e640000000a00 */
[----:B-1----:R1:W5:Y:S01]  /*0110*/  LDG.E R49, desc[UR46][R2.64] ;  /* 0x0000002e02317981 */ /* 0x002362000c1e1900 */
[----:B------:R-:W-:Y:S01]  /*0120*/  HFMA2 R88, -RZ, RZ, 0, 5.9604644775390625e-08 ;  /* 0x00000001ff587431 */ /* 0x000fe200000001ff */
[----:B------:R-:W-:Y:S05]  /*0130*/  BRA `(.L_x_0) ;  /* 0x00000000000c7947 */ /* 0x000fea0003800000 */
.L_x_1:
[----:B------:R-:W1:Y:S01]  /*0140*/  LDCU UR6, c[0x0][0x880] ;  /* 0x00011000ff0677ac */ /* 0x000e620008000800 */
[----:B------:R-:W-:Y:S01]  /*0150*/  HFMA2 R88, -RZ, RZ, 0, 5.9604644775390625e-08 ;  /* 0x00000001ff587431 */ /* 0x000fe200000001ff */
[----:B-1----:R-:W-:-:S07]  /*0160*/  MOV R49, UR6 ;  /* 0x0000000600317c02 */ /* 0x002fce0008000f00 */
.L_x_0:
[----:B------:R-:W2:Y:S02]  /*0170*/  LDCU.64 UR6, c[0x0][0x8b0] ;  /* 0x00011600ff0677ac */ /* 0x000ea40008000a00 */
[----:B--2---:R-:W-:-:S04]  /*0180*/  UISETP.NE.U32.AND UP0, UPT, UR6, URZ, UPT ;  /* 0x000000ff0600728c */ /* 0x004fc8000bf05070 */
[----:B------:R-:W-:-:S09]  /*0190*/  UISETP.NE.AND.EX UP0, UPT, UR7, URZ, UPT, UP0 ;  /* 0x000000ff0700728c */ /* 0x000fd2000bf05300 */
[----:B------:R-:W-:Y:S05]  /*01a0*/  BRA.U UP0, `(.L_x_2) ;  /* 0x0000000100247547 */ /* 0x000fea000b800000 */
[----:B------:R-:W2:Y:S02]  /*01b0*/  LDCU.64 UR6, c[0x0][0x8a8] ;  /* 0x00011500ff0677ac */ /* 0x000ea40008000a00 */
[----:B--2---:R-:W-:-:S04]  /*01c0*/  UISETP.NE.U32.AND UP0, UPT, UR6, URZ, UPT ;  /* 0x000000ff0600728c */ /* 0x004fc8000bf05070 */
[----:B------:R-:W-:-:S09]  /*01d0*/  UISETP.NE.AND.EX UP0, UPT, UR7, URZ, UPT, UP0 ;  /* 0x000000ff0700728c */ /* 0x000fd2000bf05300 */
[----:B------:R-:W-:Y:S05]  /*01e0*/  BRA.U !UP0, `(.L_x_3) ;  /* 0x00000001080c7547 */ /* 0x000fea000b800000 */
[----:B-1----:R-:W1:Y:S02]  /*01f0*/  LDC.64 R2, c[0x0][0x8a8] ;  /* 0x00022a00ff027b82 */ /* 0x002e640000000a00 */
[----:B-1----:R2:W5:Y:S01]  /*0200*/  LDG.E R47, desc[UR46][R2.64] ;  /* 0x0000002e022f7981 */ /* 0x002562000c1e1900 */
[----:B------:R-:W-:Y:S05]  /*0210*/  BRA `(.L_x_2) ;  /* 0x0000000000087947 */ /* 0x000fea0003800000 */
.L_x_3:
[----:B------:R-:W2:Y:S02]  /*0220*/  LDCU UR6, c[0x0][0x8a0] ;  /* 0x00011400ff0677ac */ /* 0x000ea40008000800 */
[----:B--2---:R-:W-:Y:S02]  /*0230*/  MOV R47, UR6 ;  /* 0x00000006002f7c02 */ /* 0x004fe40008000f00 */
.L_x_2:
[----:B------:R-:W-:Y:S01]  /*0240*/  IMAD.U32 R0, RZ, RZ, UR8 ;  /* 0x00000008ff007e24 */ /* 0x000fe2000f8e00ff */
[----:B------:R-:W-:Y:S04]  /*0250*/  BSSY.RECONVERGENT B0, `(.L_x_4) ;  /* 0x000000c000007945 */ /* 0x000fe80003800200 */
[C---:B------:R-:W-:Y:S02]  /*0260*/  ISETP.NE.OR P1, PT, R0.reuse, 0x1, !P5 ;  /* 0x000000010000780c */ /* 0x040fe40006f25670 */
[----:B------:R-:W-:-:S11]  /*0270*/  ISETP.NE.OR P0, PT, R0, 0x3, !P5 ;  /* 0x000000030000780c */ /* 0x000fd60006f05670 */
[----:B------:R-:W-:Y:S05]  /*0280*/  @P1 BRA `(.L_x_5) ;  /* 0x0000000000201947 */ /* 0x000fea0003800000 */
[----:B------:R-:W3:Y:S02]  /*0290*/  LDCU.64 UR6, c[0x0][0x348] ;  /* 0x00006900ff0677ac */ /* 0x000ee40008000a00 */
[----:B---3--:R-:W-:Y:S02]  /*02a0*/  UIADD3 UR10, UP1, UPT, UR6, 0x80, URZ ;  /* 0x00000080060a7890 */ /* 0x008fe4000ff3e0ff */
[----:B------:R-:W-:Y:S02]  /*02b0*/  UIADD3 UR6, UP0, UPT, UR6, 0x180, URZ ;  /* 0x0000018006067890 */ /* 0x000fe4000ff1e0ff */
[----:B------:R-:W-:Y:S02]  /*02c0*/  UIADD3.X UR11, UPT, UPT, URZ, UR7, URZ, UP1, !UPT ;  /* 0x00000007ff0b7290 */ /* 0x000fe40008ffe4ff */
[----:B------:R-:W-:-:S07]  /*02d0*/  UIADD3.X UR7, UPT, UPT, URZ, UR7, URZ, UP0, !UPT ;  /* 0x00000007ff077290 */ /* 0x000fce00087fe4ff */
[----:B------:R3:W-:Y:S02]  /*02e0*/  UTMACCTL.PF [UR10] ;  /* 0x000000000a0079b9 */ /* 0x0007e40008040000 */
[----:B------:R3:W-:Y:S02]  /*02f0*/  UTMACCTL.PF [UR6] ;  /* 0x00000000060079b9 */ /* 0x0007e40008040000 */
[----:B---3--:R-:W-:Y:S01]  /*0300*/  NOP ;  /* 0x0000000000007918 */ /* 0x008fe20000000000 */
.L_x_5:
[----:B------:R-:W-:Y:S05]  /*0310*/  BSYNC.RECONVERGENT B0 ;  /* 0x0000000000007941 */ /* 0x000fea0003800200 */
.L_x_4:
[----:B------:R-:W-:Y:S04]  /*0320*/  BSSY.RECONVERGENT B0, `(.L_x_6) ;  /* 0x000000a000007945 */ /* 0x000fe80003800200 */
        /* <DEDUP_REMOVED lines=9> */
.L_x_7:
[----:B------:R-:W-:Y:S05]  /*03c0*/  BSYNC.RECONVERGENT B0 ;  /* 0x0000000000007941 */ /* 0x000fea0003800200 */
.L_x_6:
[----:B------:R-:W3:Y:S01]  /*03d0*/  LDCU.64 UR6, c[0x0][0x888] ;  /* 0x00011100ff0677ac */ /* 0x000ee20008000a00 */
[----:B------:R-:W-:Y:S02]  /*03e0*/  UISETP.EQ.U32.AND UP1, UPT, UR4, URZ, UPT ;  /* 0x000000ff0400728c */ /* 0x000fe4000bf22070 */
[----:B------:R-:W-:Y:S02]  /*03f0*/  UPLOP3.LUT UP2, UPT, UPT, UPT, UPT, 0x80, 0x8 ;  /* 0x000000000008789c */ /* 0x000fe40003f4f070 */
[----:B---3--:R-:W-:-:S04]  /*0400*/  UISETP.NE.U32.AND UP0, UPT, UR6, URZ, UPT ;  /* 0x000000ff0600728c */ /* 0x008fc8000bf05070 */
[----:B------:R-:W-:-:S04]  /*0410*/  UISETP.NE.AND.EX UP0, UPT, UR7, URZ, UPT, UP0 ;  /* 0x000000ff0700728c */ /* 0x000fc8000bf05300 */
[----:B------:R-:W-:-:S04]  /*0420*/  UISETP.EQ.OR.EX UP3, UPT, UR5, URZ, !UP0, UP1 ;  /* 0x000000ff0500728c */ /* 0x000fc8000c762710 */
[----:B------:R-:W-:-:S05]  /*0430*/  UP2UR UR50, UPR, URZ, 0x8 ;  /* 0x00000008ff327883 */ /* 0x000fca0008000000 */
[----:B------:R-:W-:Y:S07]  /*0440*/  BRA.U !UP3, `(.L_x_8) ;  /* 0x000000010b207547 */ /* 0x000fee000b800000 */
[----:B------:R-:W-:Y:S01]  /*0450*/  UISETP.NE.U32.AND UP2, UPT, UR4, URZ, UPT ;  /* 0x000000ff0400728c */ /* 0x000fe2000bf45070 */
[----:B-----5:R-:W-:Y:S01]  /*0460*/  FSETP.NEU.AND P0, PT, R49, RZ, PT ;  /* 0x000000ff3100720b */ /* 0x020fe20003f0d000 */
[----:B------:R-:W-:Y:S02]  /*0470*/  USEL UR4, URZ, 0xffffffff, UP0 ;  /* 0xffffffffff047887 */ /* 0x000fe40008000000 */
[----:B------:R-:W-:-:S10]  /*0480*/  UISETP.NE.AND.EX UP2, UPT, UR5, URZ, UPT, UP2 ;  /* 0x000000ff0500728c */ /* 0x000fd4000bf45320 */
[----:B------:R-:W-:Y:S01]  /*0490*/  VOTEU.ANY UP1, P0 ;  /* 0x0000000000ff7886 */ /* 0x000fe20000020100 */
[----:B------:R-:W-:-:S04]  /*04a0*/  @!UP2 USEL UR4, URZ, 0xffffffff, UP1 ;  /* 0xffffffffff04a887 */ /* 0x000fc80008800000 */
[----:B------:R-:W-:-:S04]  /*04b0*/  ULOP3.LUT UR4, UR4, 0x1, URZ, 0xc0, !UPT ;  /* 0x0000000104047892 */ /* 0x000fc8000f8ec0ff */
[----:B------:R-:W-:-:S11]  /*04c0*/  UISETP.NE.U32.AND UP2, UPT, UR4, 0x1, UPT ;  /* 0x000000010400788c */ /* 0x000fd6000bf45070 */
.L_x_8:
[----:B-12---:R-:W1:Y:S01]  /*04d0*/  SHFL.IDX PT, R2, R92, RZ, 0x1f ;  /* 0x00001fff5c027589 */ /* 0x006e6200000e0000 */
[----:B------:R-:W-:-:S04]  /*04e0*/  UISETP.NE.AND UP1, UPT, UR8, 0x2, UPT ;  /* 0x000000020800788c */ /* 0x000fc8000bf25270 */
[----:B------:R-:W-:Y:S01]  /*04f0*/  USEL UR6, URZ, 0x1, UP1 ;  /* 0x00000001ff067887 */ /* 0x000fe20008800000 */
[----:B-1----:R-:W-:-:S13]  /*0500*/  ISETP.NE.AND P0, PT, R2, RZ, PT ;  /* 0x000000ff0200720c */ /* 0x002fda0003f05270 */
[----:B------:R-:W-:Y:S05]  /*0510*/  @P0 BRA `(.L_x_9) ;  /* 0x0000000000400947 */ /* 0x000fea0003800000 */
[----:B------:R-:W1:Y:S01]  /*0520*/  S2UR UR5, SR_CgaCtaId ;  /* 0x00000000000579c3 */ /* 0x000e620000008800 */
[----:B------:R-:W-:Y:S01]  /*0530*/  UMOV UR7, 0x400 ;  /* 0x0000040000077882 */ /* 0x000fe20000000000 */
[----:B------:R-:W-:Y:S01]  /*0540*/  UMOV UR4, 0x1 ;  /* 0x0000000100047882 */ /* 0x000fe20000000000 */
[----:B------:R-:W-:Y:S01]  /*0550*/  ELECT P0, URZ, PT ;  /* 0x0000000000ff782f */ /* 0x000fe20003800000 */
[----:B------:R-:W-:-:S04]  /*0560*/  UIADD3 UR10, UPT, UPT, -UR4, 0x100000, URZ ;  /* 0x00100000040a7890 */ /* 0x000fc8000fffe1ff */
[----:B------:R-:W-:Y:S02]  /*0570*/  USHF.L.U32 UR11, UR10, 0xb, URZ ;  /* 0x0000000b0a0b7899 */ /* 0x000fe400080006ff */
[----:B------:R-:W-:Y:S02]  /*0580*/  USHF.L.U32 UR10, UR10, 0x1, URZ ;  /* 0x000000010a0a7899 */ /* 0x000fe400080006ff */
[----:B-1----:R-:W-:Y:S01]  /*0590*/  ULEA UR5, UR5, UR7, 0x18 ;  /* 0x0000000705057291 */ /* 0x002fe2000f8ec0ff */
[----:B------:R-:W1:Y:S11]  /*05a0*/  FENCE.VIEW.ASYNC.S ;  /* 0x00000000000073c6 */ /* 0x000e760000000000 */
[----:B-1----:R1:W2:Y:S01]  /*05b0*/  SYNCS.EXCH.64 URZ, [UR5], UR10 ;  /* 0x0000000a05ff75b2 */ /* 0x0022a20008000100 */
[----:B------:R1:W3:Y:S01]  /*05c0*/  SYNCS.EXCH.64 URZ, [UR5+0x18], UR10 ;  /* 0x0000180a05ff75b2 */ /* 0x0002e20008000100 */
[----:B------:R1:W4:Y:S01]  /*05d0*/  SYNCS.EXCH.64 URZ, [UR5+0x8], UR10 ;  /* 0x0000080a05ff75b2 */ /* 0x0003220008000100 */
[----:B------:R1:W1:Y:S01]  /*05e0*/  SYNCS.EXCH.64 URZ, [UR5+0x20], UR10 ;  /* 0x0000200a05ff75b2 */ /* 0x0002620008000100 */
[----:B------:R1:W1:Y:S01]  /*05f0*/  SYNCS.EXCH.64 URZ, [UR5+0x10], UR10 ;  /* 0x0000100a05ff75b2 */ /* 0x0002620008000100 */
[----:B------:R1:W1:Y:S01]  /*0600*/  SYNCS.EXCH.64 URZ, [UR5+0x28], UR10 ;  /* 0x0000280a05ff75b2 */ /* 0x0002620008000100 */
[----:B------:R-:W-:Y:S01]  /*0610*/  NOP ;  /* 0x0000000000007918 */ /* 0x000fe20000000000 */
.L_x_9:
[----:B------:R-:W2:Y:S01]  /*0620*/  SHFL.IDX PT, R2, R92, RZ, 0x1f ;  /* 0x00001fff5c027589 */ /* 0x000ea200000e0000 */
[----:B------:R-:W-:Y:S01]  /*0630*/  NOP ;  /* 0x0000000000007918 */ /* 0x000fe20000000000 */
[----:B--2---:R-:W-:-:S13]  /*0640*/  ISETP.NE.AND P0, PT, R2, 0x1, PT ;  /* 0x000000010200780c */ /* 0x004fda0003f05270 */
[----:B------:R-:W-:Y:S05]  /*0650*/  @P0 BRA `(.L_x_10) ;  /* 0x0000000000580947 */ /* 0x000fea0003800000 */
[----:B------:R-:W2:Y:S01]  /*0660*/  S2UR UR7, SR_CgaCtaId ;  /* 0x00000000000779c3 */ /* 0x000ea20000008800 */
[----:B------:R-:W-:Y:S01]  /*0670*/  UMOV UR9, 0x400 ;  /* 0x0000040000097882 */ /* 0x000fe20000000000 */
[----:B-1----:R-:W-:Y:S01]  /*0680*/  UMOV UR5, 0x20 ;  /* 0x0000002000057882 */ /* 0x002fe20000000000 */
[----:B------:R-:W-:Y:S01]  /*0690*/  UMOV UR4, 0x80 ;  /* 0x0000008000047882 */ /* 0x000fe20000000000 */
[----:B------:R-:W-:-:S04]  /*06a0*/  UIADD3 UR10, UPT, UPT, -UR5, 0x100000, URZ ;  /* 0x00100000050a7890 */ /* 0x000fc8000fffe1ff */
[----:B------:R-:W-:Y:S02]  /*06b0*/  USHF.L.U32 UR11, UR10, 0xb, URZ ;  /* 0x0000000b0a0b7899 */ /* 0x000fe400080006ff */
[----:B------:R-:W-:Y:S02]  /*06c0*/  USHF.L.U32 UR10, UR10, 0x1, URZ ;  /* 0x000000010a0a7899 */ /* 0x000fe400080006ff */
[----:B------:R-:W-:-:S04]  /*06d0*/  UIADD3 UR4, UPT, UPT, -UR4, 0x100000, URZ ;  /* 0x0010000004047890 */ /* 0x000fc8000fffe1ff */
[----:B------:R-:W-:Y:S02]  /*06e0*/  USHF.L.U32 UR5, UR4, 0xb, URZ ;  /* 0x0000000b04057899 */ /* 0x000fe400080006ff */
[----:B------:R-:W-:Y:S01]  /*06f0*/  USHF.L.U32 UR4, UR4, 0x1, URZ ;  /* 0x0000000104047899 */ /* 0x000fe200080006ff */
[----:B------:R-:W-:Y:S01]  /*0700*/  ELECT P0, URZ, PT ;  /* 0x0000000000ff782f */ /* 0x000fe20003800000 */
[----:B--2---:R-:W-:Y:S01]  /*0710*/  ULEA UR7, UR7, UR9, 0x18 ;  /* 0x0000000907077291 */ /* 0x004fe2000f8ec0ff */
[----:B------:R-:W1:Y:S11]  /*0720*/  FENCE.VIEW.ASYNC.S ;  /* 0x00000000000073c6 */ /* 0x000e760000000000 */
[----:B-1----:R2:W1:Y:S01]  /*0730*/  SYNCS.EXCH.64 URZ, [UR7+0x30], UR10 ;  /* 0x0000300a07ff75b2 */ /* 0x0024620008000100 */
[----:B------:R2:W1:Y:S01]  /*0740*/  SYNCS.EXCH.64 URZ, [UR7+0x50], UR4 ;  /* 0x0000500407ff75b2 */ /* 0x0004620008000100 */
[----:B------:R2:W1:Y:S01]  /*0750*/  SYNCS.EXCH.64 URZ, [UR7+0x38], UR10 ;  /* 0x0000380a07ff75b2 */ /* 0x0004620008000100 */
[----:B------:R2:W1:Y:S01]  /*0760*/  SYNCS.EXCH.64 URZ, [UR7+0x58], UR4 ;  /* 0x0000580407ff75b2 */ /* 0x0004620008000100 */
[----:B------:R2:W1:Y:S01]  /*0770*/  SYNCS.EXCH.64 URZ, [UR7+0x40], UR10 ;  /* 0x0000400a07ff75b2 */ /* 0x0004620008000100 */
[----:B------:R2:W1:Y:S01]  /*0780*/  SYNCS.EXCH.64 URZ, [UR7+0x60], UR4 ;  /* 0x0000600407ff75b2 */ /* 0x0004620008000100 */
[----:B------:R2:W1:Y:S01]  /*0790*/  SYNCS.EXCH.64 URZ, [UR7+0x48], UR10 ;  /* 0x0000480a07ff75b2 */ /* 0x0004620008000100 */
[----:B------:R2:W1:Y:S02]  /*07a0*/  SYNCS.EXCH.64 URZ, [UR7+0x68], UR4 ;  /* 0x0000680407ff75b2 */ /* 0x0004640008000100 */
[----:B--2---:R-:W-:Y:S01]  /*07b0*/  NOP ;  /* 0x0000000000007918 */ /* 0x004fe20000000000 */
.L_x_10:
[----:B------:R-:W2:Y:S01]  /*07c0*/  SHFL.IDX PT, R2, R92, RZ, 0x1f ;  /* 0x00001fff5c027589 */ /* 0x000ea200000e0000 */
[----:B------:R-:W-:Y:S01]  /*07d0*/  NOP ;  /* 0x0000000000007918 */ /* 0x000fe20000000000 */
[----:B--2---:R-:W-:-:S13]  /*07e0*/  ISETP.NE.AND P0, PT, R2, 0x3, PT ;  /* 0x000000030200780c */ /* 0x004fda0003f05270 */
[----:B------:R-:W-:Y:S05]  /*07f0*/  @P0 BRA `(.L_x_11) ;  /* 0x0000000000300947 */ /* 0x000fea0003800000 */
[----:B-1----:R-:W1:Y:S01]  /*0800*/  S2UR UR5, SR_CgaCtaId ;  /* 0x00000000000579c3 */ /* 0x002e620000008800 */
        /* <DEDUP_REMOVED lines=8> */
[----:B-1----:R2:W1:Y:S01]  /*0890*/  SYNCS.EXCH.64 URZ, [UR5+0x70], UR10 ;  /* 0x0000700a05ff75b2 */ /* 0x0024620008000100 */
[----:B------:R2:W1:Y:S02]  /*08a0*/  SYNCS.EXCH.64 URZ, [UR5+0x78], UR10 ;  /* 0x0000780a05ff75b2 */ /* 0x0004640008000100 */
[----:B--2---:R-:W-:Y:S01]  /*08b0*/  NOP ;  /* 0x0000000000007918 */ /* 0x004fe20000000000 */
.L_x_11:
[----:B------:R-:W2:Y:S01]  /*08c0*/  SHFL.IDX PT, R2, R92, RZ, 0x1f ;  /* 0x00001fff5c027589 */ /* 0x000ea200000e0000 */
[----:B------:R-:W-:Y:S01]  /*08d0*/  NOP ;  /* 0x0000000000007918 */ /* 0x000fe20000000000 */
[----:B--2---:R-:W-:-:S13]  /*08e0*/  ISETP.NE.AND P0, PT, R2, 0x4, PT ;  /* 0x000000040200780c */ /* 0x004fda0003f05270 */
[----:B------:R-:W-:Y:S05]  /*08f0*/  @P0 BRA `(.L_x_12) ;  /* 0x00000000004c0947 */ /* 0x000fea0003800000 */
[----:B-1----:R-:W1:Y:S01]  /*0900*/  S2UR UR5, SR_CgaCtaId ;  /* 0x00000000000579c3 */ /* 0x002e620000008800 */
[----:B------:R-:W-:Y:S01]  /*0910*/  UMOV UR9, 0x100 ;  /* 0x0000010000097882 */ /* 0x000fe20000000000 */
[----:B------:R-:W-:Y:S01]  /*0920*/  UMOV UR7, 0x400 ;  /* 0x0000040000077882 */ /* 0x000fe20000000000 */
[----:B------:R-:W-:Y:S01]  /*0930*/  USEL UR9, UR9, 0xe0, UP2 ;  /* 0x000000e009097887 */ /* 0x000fe20009000000 */
[----:B------:R-:W-:Y:S01]  /*0940*/  UMOV UR4, 0x1 ;  /* 0x0000000100047882 */ /* 0x000fe20000000000 */
[----:B------:R-:W-:Y:S01]  /*0950*/  ELECT P0, URZ, PT ;  /* 0x0000000000ff782f */ /* 0x000fe20003800000 */
[----:B------:R-:W-:-:S04]  /*0960*/  UIADD3 UR10, UPT, UPT, -UR4, 0x100000, URZ ;  /* 0x00100000040a7890 */ /* 0x000fc8000fffe1ff */
[----:B------:R-:W-:Y:S02]  /*0970*/  USHF.L.U32 UR11, UR10, 0xb, URZ ;  /* 0x0000000b0a0b7899 */ /* 0x000fe400080006ff */
[----:B------:R-:W-:Y:S02]  /*0980*/  USHF.L.U32 UR10, UR10, 0x1, URZ ;  /* 0x000000010a0a7899 */ /* 0x000fe400080006ff */
[----:B------:R-:W-:-:S04]  /*0990*/  UIADD3 UR12, UPT, UPT, -UR9, 0x100000, URZ ;  /* 0x00100000090c7890 */ /* 0x000fc8000fffe1ff */
[----:B------:R-:W-:Y:S02]  /*09a0*/  USHF.L.U32 UR13, UR12, 0xb, URZ ;  /* 0x0000000b0c0d7899 */ /* 0x000fe400080006ff */
[----:B------:R-:W-:Y:S02]  /*09b0*/  USHF.L.U32 UR12, UR12, 0x1, URZ ;  /* 0x000000010c0c7899 */ /* 0x000fe400080006ff */
[----:B-1----:R-:W-:Y:S01]  /*09c0*/  ULEA UR5, UR5, UR7, 0x18 ;  /* 0x0000000705057291 */ /* 0x002fe2000f8ec0ff */
[----:B------:R-:W1:Y:S11]  /*09d0*/  FENCE.VIEW.ASYNC.S ;  /* 0x00000000000073c6 */ /* 0x000e760000000000 */
[----:B-1----:R2:W1:Y:S01]  /*09e0*/  SYNCS.EXCH.64 URZ, [UR5+0x80], UR10 ;  /* 0x0000800a05ff75b2 */ /* 0x0024620008000100 */
[----:B------:R2:W1:Y:S01]  /*09f0*/  SYNCS.EXCH.64 URZ, [UR5+0x90], UR12 ;  /* 0x0000900c05ff75b2 */ /* 0x0004620008000100 */
[----:B------:R2:W1:Y:S01]  /*0a00*/  SYNCS.EXCH.64 URZ, [UR5+0x88], UR10 ;  /* 0x0000880a05ff75b2 */ /* 0x0004620008000100 */
[----:B------:R2:W1:Y:S02]  /*0a10*/  SYNCS.EXCH.64 URZ, [UR5+0x98], UR12 ;  /* 0x0000980c05ff75b2 */ /* 0x0004640008000100 */
[----:B--2---:R-:W-:Y:S01]  /*0a20*/  NOP ;  /* 0x0000000000007918 */ /* 0x004fe20000000000 */
.L_x_12:
        /* <DEDUP_REMOVED lines=26> */
.L_x_13:
        /* <DEDUP_REMOVED lines=18> */
.L_x_14:
[----:B-1----:R-:W1:Y:S01]  /*0cf0*/  S2UR UR5, SR_CTAID.X ;  /* 0x00000000000579c3 */ /* 0x002e620000002500 */
[----:B------:R-:W-:-:S05]  /*0d00*/  CS2R.32 R87, SR_CgaSize ;  /* 0x0000000000577805 */ /* 0x000fca0000008a00 */
[----:B------:R-:W-:-:S05]  /*0d10*/  IMAD R87, R87, -0xa0, RZ ;  /* 0xffffff6057577824 */ /* 0x000fca00078e02ff */
[----:B------:R-:W-:-:S14]  /*0d20*/  R2UR UR9, R87 ;  /* 0x00000000570972ca */ /* 0x000fdc00000e0000 */
[----:B------:R-:W2:Y:S01]  /*0d30*/  LDCU UR9, c[0x0][UR9+0x2b0] ;  /* 0x00005600090977ac */ /* 0x000ea20008000800 */
[----:B------:R-:W-:Y:S01]  /*0d40*/  NOP ;  /* 0x0000000000007918 */ /* 0x000fe20000000000 */
[----:B------:R-:W-:-:S05]  /*0d50*/  CS2R.32 R87, SR_CgaSize ;  /* 0x0000000000577805 */ /* 0x000fca0000008a00 */
[----:B------:R-:W-:-:S05]  /*0d60*/  IMAD R87, R87, -0xa0, RZ ;  /* 0xffffff6057577824 */ /* 0x000fca00078e02ff */
[----:B------:R-:W-:-:S14]  /*0d70*/  R2UR UR7, R87 ;  /* 0x00000000570772ca */ /* 0x000fdc00000e0000 */
[----:B------:R-:W3:Y:S01]  /*0d80*/  LDCU UR7, c[0x0][UR7+0x2b4] ;  /* 0x00005680070777ac */ /* 0x000ee20008000800 */
[----:B------:R-:W4:Y:S08]  /*0d90*/  S2UR UR4, SR_CTAID.Y ;  /* 0x00000000000479c3 */ /* 0x000f300000002600 */
[----:B------:R-:W3:Y:S01]  /*0da0*/  LDC R10, c[0x0][0xb24] ;  /* 0x0002c900ff0a7b82 */ /* 0x000ee20000000800 */
[----:B-1----:R-:W-:-:S02]  /*0db0*/  I2FP.F32.U32 R87, UR5 ;  /* 0x0000000500577c45 */ /* 0x002fc40008201000 */
[----:B------:R-:W-:-:S05]  /*0dc0*/  CS2R.32 R3, SR_CgaSize ;  /* 0x0000000000037805 */ /* 0x000fca0000008a00 */
[----:B------:R-:W-:-:S06]  /*0dd0*/  IMAD R3, R3, -0xa0, RZ ;  /* 0xffffff6003037824 */ /* 0x000fcc00078e02ff */
[----:B------:R-:W1:Y:S01]  /*0de0*/  LDC R3, c[0x0][R3+0x2a0] ;  /* 0x0000a80003037b82 */ /* 0x000e620000000800 */
[----:B------:R-:W-:Y:S01]  /*0df0*/  MOV R15, UR5 ;  /* 0x00000005000f7c02 */ /* 0x000fe20008000f00 */
[----:B--2---:R-:W-:Y:S01]  /*0e00*/  FMUL R87, R87, UR9 ;  /* 0x0000000957577c20 */ /* 0x004fe20008400000 */
[----:B----4-:R-:W-:Y:S02]  /*0e10*/  I2FP.F32.U32 R86, UR4 ;  /* 0x0000000400567c45 */ /* 0x010fe40008201000 */
[----:B------:R-:W-:-:S05]  /*0e20*/  CS2R.32 R2, SR_CgaSize ;  /* 0x0000000000027805 */ /* 0x000fca0000008a00 */
[----:B------:R-:W-:-:S06]  /*0e30*/  IMAD R2, R2, -0xa0, RZ ;  /* 0xffffff6002027824 */ /* 0x000fcc00078e02ff */
[----:B------:R-:W2:Y:S01]  /*0e40*/  LDC R2, c[0x0][R2+0x2a4] ;  /* 0x0000a90002027b82 */ /* 0x000ea20000000800 */
[----:B------:R-:W-:Y:S01]  /*0e50*/  MOV R14, UR4 ;  /* 0x00000004000e7c02 */ /* 0x000fe20008000f00 */
[----:B------:R-:W4:Y:S01]  /*0e60*/  F2I.U32.TRUNC.NTZ R87, R87 ;  /* 0x0000005700577305 */ /* 0x000f22000020f000 */
[----:B---3--:R-:W-:-:S05]  /*0e70*/  FMUL R86, R86, UR7 ;  /* 0x0000000756567c20 */ /* 0x008fca0008400000 */
[----:B------:R-:W-:Y:S01]  /*0e80*/  BAR.SYNC.DEFER_BLOCKING 0x0 ;  /* 0x0000000000007b1d */ /* 0x000fe20000010000 */
[----:B------:R-:W-:-:S05]  /*0e90*/  ISETP.GE.AND P0, PT, R10, 0x1, PT ;  /* 0x000000010a00780c */ /* 0x000fca0003f06270 */
[----:B------:R-:W3:Y:S02]  /*0ea0*/  F2I.U32.TRUNC.NTZ R86, R86 ;  /* 0x0000005600567305 */ /* 0x000ee4000020f000 */
[----:B------:R-:W2:Y:S01]  /*0eb0*/  S2UR UR36, SR_CTAID.Z ;  /* 0x00000000002479c3 */ /* 0x000ea20000002700 */
[----:B----4-:R-:W-:-:S05]  /*0ec0*/  IADD3 R87, PT, PT, -R87, RZ, RZ ;  /* 0x000000ff57577210 */ /* 0x010fca0007ffe1ff */
[----:B-1----:R-:W-:Y:S01]  /*0ed0*/  IMAD R87, R3, R87, UR5 ;  /* 0x0000000503577e24 */ /* 0x002fe2000f8e0257 */
[----:B---3--:R-:W-:-:S05]  /*0ee0*/  IADD3 R86, PT, PT, -R86, RZ, RZ ;  /* 0x000000ff56567210 */ /* 0x008fca0007ffe1ff */
[----:B--2---:R-:W-:Y:S01]  /*0ef0*/  IMAD R86, R2, R86, UR4 ;  /* 0x0000000402567e24 */ /* 0x004fe2000f8e0256 */
[----:B------:R-:W-:Y:S06]  /*0f00*/  @!P0 BRA `(.L_x_15) ;  /* 0x0000000000b88947 */ /* 0x000fec0003800000 */
[----:B------:R-:W1:Y:S01]  /*0f10*/  LDC.64 R4, c[0x0][0xb18] ;  /* 0x0002c600ff047b82 */ /* 0x000e620000000a00 */
[----:B------:R-:W-:-:S07]  /*0f20*/  ISETP.NE.AND P0, PT, R10, 0x1, PT ;  /* 0x000000010a00780c */ /* 0x000fce0003f05270 */
[----:B------:R-:W2:Y:S08]  /*0f30*/  LDC R9, c[0x0][0xb0c] ;  /* 0x0002c300ff097b82 */ /* 0x000eb00000000800 */
[----:B------:R-:W3:Y:S08]  /*0f40*/  LDC R12, c[0x0][0x370] ;  /* 0x0000dc00ff0c7b82 */ /* 0x000ef00000000800 */
[----:B------:R-:W4:Y:S01]  /*0f50*/  LDC R11, c[0x0][0x374] ;  /* 0x0000dd00ff0b7b82 */ /* 0x000f220000000800 */
[----:B-1----:R-:W-:-:S07]  /*0f60*/  ISETP.NE.AND P1, PT, R4, 0x1, PT ;  /* 0x000000010400780c */ /* 0x002fce0003f25270 */
[----:B------:R-:W3:Y:S01]  /*0f70*/  LDC.64 R6, c[0x0][0xb10] ;  /* 0x0002c400ff067b82 */ /* 0x000ee20000000a00 */
[----:B--2---:R-:W-:-:S07]  /*0f80*/  ISETP.NE.AND P2, PT, R9, 0x1, PT ;  /* 0x000000010900780c */ /* 0x004fce0003f45270 */
[----:B------:R-:W1:Y:S08]  /*0f90*/  LDC R8, c[0x0][0xb20] ;  /* 0x0002c800ff087b82 */ /* 0x000e700000000800 */
[----:B------:R-:W2:Y:S01]  /*0fa0*/  LDC.64 R2, c[0x0][0xb28] ;  /* 0x0002ca00ff027b82 */ /* 0x000ea20000000a00 */
[----:B----4-:R-:W-:-:S04]  /*0fb0*/  IMAD.HI.U32 R13, R11, R5, RZ ;  /* 0x000000050b0d7227 */ /* 0x010fc800078e00ff */
[----:B------:R-:W-:-:S04]  /*0fc0*/  IMAD.HI.U32 R5, R14, R5, RZ ;  /* 0x000000050e057227 */ /* 0x000fc800078e00ff */
[----:B---3--:R-:W-:-:S05]  /*0fd0*/  IMAD.HI.U32 R16, R12, R6, RZ ;  /* 0x000000060c107227 */ /* 0x008fca00078e00ff */
[-C--:B------:R-:W-:Y:S01]  /*0fe0*/  @P2 SHF.R.U32.HI R12, RZ, R7.reuse, R16 ;  /* 0x00000007ff0c2219 */ /* 0x080fe20000011610 */
[----:B------:R-:W-:Y:S01]  /*0ff0*/  IMAD.HI.U32 R16, R15, R6, RZ ;  /* 0x000000060f107227 */ /* 0x000fe200078e00ff */
[-C--:B-1----:R-:W-:Y:S02]  /*1000*/  @P1 SHF.R.U32.HI R11, RZ, R8.reuse, R13 ;  /* 0x00000008ff0b1219 */ /* 0x082fe4000001160d */
[----:B------:R-:W-:Y:S02]  /*1010*/  SHF.R.U32.HI R5, RZ, R8, R5 ;  /* 0x00000008ff057219 */ /* 0x000fe40000011605 */
[----:B------:R-:W-:Y:S02]  /*1020*/  SHF.R.U32.HI R16, RZ, R7, R16 ;  /* 0x00000007ff107219 */ /* 0x000fe40000011610 */
[----:B------:R-:W-:Y:S01]  /*1030*/  SEL R5, R14, R5, !P1 ;  /* 0x000000050e057207 */ /* 0x000fe20004800000 */
[----:B--2---:R-:W-:Y:S01]  /*1040*/  IMAD.HI.U32 R13, R11, R2, RZ ;  /* 0x000000020b0d7227 */ /* 0x004fe200078e00ff */
[----:B------:R-:W-:-:S03]  /*1050*/  SEL R16, R15, R16, !P2 ;  /* 0x000000100f107207 */ /* 0x000fc60005000000 */
[----:B------:R-:W-:Y:S01]  /*1060*/  IMAD.HI.U32 R6, R12, R2, RZ ;  /* 0x000000020c067227 */ /* 0x000fe200078e00ff */
[----:B------:R-:W-:-:S04]  /*1070*/  @P0 SHF.R.U32.HI R11, RZ, R3, R13 ;  /* 0x00000003ff0b0219 */ /* 0x000fc8000001160d */
[----:B------:R-:W-:Y:S01]  /*1080*/  @P0 SHF.R.U32.HI R12, RZ, R3, R6 ;  /* 0x00000003ff0c0219 */ /* 0x000fe20000011606 */
[----:B------:R-:W-:-:S04]  /*1090*/  IMAD R11, R11, R10, RZ ;  /* 0x0000000a0b0b7224 */ /* 0x000fc800078e02ff */
[----:B------:R-:W-:Y:S01]  /*10a0*/  IMAD R6, R12, R10, RZ ;  /* 0x0000000a0c067224 */ /* 0x000fe200078e02ff */
[----:B------:R-:W-:-:S04]  /*10b0*/  ISETP.GE.AND P1, PT, R5, R11, PT ;  /* 0x0000000b0500720c */ /* 0x000fc80003f26270 */
[----:B------:R-:W-:Y:S01]  /*10c0*/  ISETP.GE.OR P1, PT, R16, R6, P1 ;  /* 0x000000061000720c */ /* 0x000fe20000f26670 */
[----:B------:R-:W-:-:S05]  /*10d0*/  IMAD.HI.U32 R6, R5, R2, RZ ;  /* 0x0000000205067227 */ /* 0x000fca00078e00ff */
[----:B------:R-:W-:-:S04]  /*10e0*/  SHF.R.U32.HI R6, RZ, R3, R6 ;  /* 0x00000003ff067219 */ /* 0x000fc80000011606 */
[----:B------:R-:W-:-:S03]  /*10f0*/  SEL R6, R5, R6, !P0 ;  /* 0x0000000605067207 */ /* 0x000fc60004000000 */
[----:B------:R-:W-:Y:S01]  /*1100*/  @!P1 IMAD.HI.U32 R7, R16, R2, RZ ;  /* 0x0000000210079227 */ /* 0x000fe200078e00ff */
[----:B------:R-:W-:-:S04]  /*1110*/  IADD3 R2, PT, PT, -R6, RZ, RZ ;  /* 0x000000ff06027210 */ /* 0x000fc80007ffe1ff */
[----:B------:R-:W-:Y:S01]  /*1120*/  @!P1 SHF.R.U32.HI R3, RZ, R3, R7 ;  /* 0x00000003ff039219 */ /* 0x000fe20000011607 */
[----:B------:R-:W-:Y:S01]  /*1130*/  IMAD R2, R10, R2, R5 ;  /* 0x000000020a027224 */ /* 0x000fe200078e0205 */
[----:B------:R-:W-:Y:S02]  /*1140*/  IADD3 R7, PT, PT, -R5, RZ, RZ ;  /* 0x000000ff05077210 */ /* 0x000fe40007ffe1ff */
[----:B------:R-:W-:-:S03]  /*1150*/  @!P1 SEL R3, R16, R3, !P0 ;  /* 0x0000000310039207 */ /* 0x000fc60004000000 */
[----:B------:R-:W-:Y:S02]  /*1160*/  IMAD R7, R4, R7, R14 ;  /* 0x0000000704077224 */ /* 0x000fe400078e020e */
[--C-:B------:R-:W-:Y:S02]  /*1170*/  @!P1 IMAD.IADD R6, R6, 0x1, -R3.reuse ;  /* 0x0000000106069824 */ /* 0x100fe400078e0a03 */
[----:B------:R-:W-:Y:S01]  /*1180*/  @!P1 IMAD R3, R2, R12, R3 ;  /* 0x0000000c02039224 */ /* 0x000fe200078e0203 */
[----:B------:R-:W-:Y:S01]  /*1190*/  IADD3 R2, PT, PT, -R16, RZ, RZ ;  /* 0x000000ff10027210 */ /* 0x000fe20007ffe1ff */
[----:B------:R-:W-:Y:S02]  /*11a0*/  @!P1 IMAD R5, R6, R10, R16 ;  /* 0x0000000a06059224 */ /* 0x000fe400078e0210 */
[----:B------:R-:W-:Y:S02]  /*11b0*/  @!P1 IMAD.MOV.U32 R16, RZ, RZ, R3 ;  /* 0x000000ffff109224 */ /* 0x000fe400078e0003 */
[----:B------:R-:W-:-:S02]  /*11c0*/  IMAD R2, R9, R2, R15 ;  /* 0x0000000209027224 */ /* 0x000fc400078e020f */
[----:B------:R-:W-:Y:S02]  /*11d0*/  IMAD R14, R5, R4, R7 ;  /* 0x00000004050e7224 */ /* 0x000fe400078e0207 */
[----:B------:R-:W-:Y:S02]  /*11e0*/  IMAD R15, R16, R9, R2 ;  /* 0x00000009100f7224 */ /* 0x000fe400078e0202 */
.L_x_15:
[----:B------:R-:W1:Y:S01]  /*11f0*/  LDCU UR4, c[0x0][0xb30] ;  /* 0x00016600ff0477ac */ /* 0x000e620008000800 */
[----:B------:R-:W2:Y:S08]  /*1200*/  S2UR UR37, SR_CgaCtaId ;  /* 0x00000000002579c3 */ /* 0x000eb00000008800 */
[----:B------:R-:W3:Y:S01]  /*1210*/  LDC R40, c[0x0][0xb24] ;  /* 0x0002c900ff287b82 */ /* 0x000ee20000000800 */
[----:B-1----:R-:W-:-:S09]  /*1220*/  UISETP.NE.AND UP1, UPT, UR4, 0x1, UPT ;  /* 0x000000010400788c */ /* 0x002fd2000bf25270 */
[----:B--2---:R-:W-:Y:S05]  /*1230*/  BRA.U UP1, `(.L_x_16) ;  /* 0x0000000101407547 */ /* 0x004fea000b800000 */
[----:B------:R-:W1:Y:S08]  /*1240*/  LDC.64 R4, c[0x0][0xb10] ;  /* 0x0002c400ff047b82 */ /* 0x000e700000000a00 */
[----:B------:R-:W2:Y:S08]  /*1250*/  LDC.64 R2, c[0x0][0xb18] ;  /* 0x0002c600ff027b82 */ /* 0x000eb00000000a00 */
[----:B------:R-:W4:Y:S08]  /*1260*/  LDC R6, c[0x0][0xb20] ;  /* 0x0002c800ff067b82 */ /* 0x000f300000000800 */
[----:B------:R-:W3:Y:S01]  /*1270*/  LDC R7, c[0x0][0xb0c] ;  /* 0x0002c300ff077b82 */ /* 0x000ee20000000800 */
[----:B-1----:R-:W-:-:S05]  /*1280*/  IMAD.HI.U32 R4, R15, R4, RZ ;  /* 0x000000040f047227 */ /* 0x002fca00078e00ff */
[----:B------:R-:W-:Y:S01]  /*1290*/  SHF.R.U32.HI R4, RZ, R5, R4 ;  /* 0x00000005ff047219 */ /* 0x000fe20000011604 */
[----:B--2---:R-:W-:Y:S01]  /*12a0*/  IMAD.HI.U32 R3, R14, R3, RZ ;  /* 0x000000030e037227 */ /* 0x004fe200078e00ff */
[----:B------:R-:W-:-:S04]  /*12b0*/  ISETP.NE.AND P0, PT, R2, 0x1, PT ;  /* 0x000000010200780c */ /* 0x000fc80003f05270 */
[----:B----4-:R-:W-:-:S04]  /*12c0*/  SHF.R.U32.HI R3, RZ, R6, R3 ;  /* 0x00000006ff037219 */ /* 0x010fc80000011603 */
[----:B------:R-:W-:Y:S02]  /*12d0*/  SEL R3, R14, R3, !P0 ;  /* 0x000000030e037207 */ /* 0x000fe40004000000 */
[----:B---3--:R-:W-:-:S04]  /*12e0*/  ISETP.NE.AND P1, PT, R7, 0x1, PT ;  /* 0x000000010700780c */ /* 0x008fc80003f25270 */
[----:B------:R-:W-:-:S05]  /*12f0*/  SEL R4, R15, R4, !P1 ;  /* 0x000000040f047207 */ /* 0x000fca0004800000 */
[----:B------:R-:W-:Y:S02]  /*1300*/  IMAD.IADD R5, R3, 0x1, -R4 ;  /* 0x0000000103057824 */ /* 0x000fe400078e0a04 */
[----:B------:R-:W-:Y:S02]  /*1310*/  IMAD.IADD R3, R4, 0x1, -R3 ;  /* 0x0000000104037824 */ /* 0x000fe400078e0a03 */
[----:B------:R-:W-:Y:S02]  /*1320*/  IMAD R15, R5, R7, R15 ;  /* 0x00000007050f7224 */ /* 0x000fe400078e020f */
[----:B------:R-:W-:-:S07]  /*1330*/  IMAD R14, R3, R2, R14 ;  /* 0x00000002030e7224 */ /* 0x000fce00078e020e */
.L_x_16:
[----:B------:R-:W-:Y:S01]  /*1340*/  BAR.SYNC.DEFER_BLOCKING 0x0 ;  /* 0x0000000000007b1d */ /* 0x000fe20000010000 */
[----:B------:R-:W-:Y:S01]  /*1350*/  UISETP.NE.AND UP1, UPT, UR8, 0x2, UPT ;  /* 0x000000020800788c */ /* 0x000fe2000bf25270 */
[----:B------:R-:W-:Y:S02]  /*1360*/  ISETP.NE.OR P5, PT, R0, 0x2, !P5 ;  /* 0x000000020000780c */ /* 0x000fe40006fa5670 */
[----:B------:R-:W-:-:S06]  /*1370*/  LOP3.LUT R2, R101, 0x1f, RZ, 0xc0, !PT ;  /* 0x0000001f65027812 */ /* 0x000fcc00078ec0ff */
[----:B------:R-:W-:Y:S05]  /*1380*/  BRA.U UP1, `(.L_x_17) ;  /* 0x0000001101607547 */ /* 0x000fea000b800000 */
[----:B------:R-:W1:Y:S01]  /*1390*/  LDCU UR13, c[0x0][0x38c] ;  /* 0x00007180ff0d77ac */ /* 0x000e620008000800 */
[----:B------:R-:W2:Y:S01]  /*13a0*/  LDC R8, c[0x0][0x370] ;  /* 0x0000dc00ff087b82 */ /* 0x000ea20000000800 */
[----:B------:R-:W-:Y:S01]  /*13b0*/  PLOP3.LUT P1, PT, PT, PT, UP2, 0x80, 0x8 ;  /* 0x000000000008781c */ /* 0x000fe20003f2f028 */
[----:B------:R-:W-:Y:S01]  /*13c0*/  IMAD.MOV.U32 R17, RZ, RZ, 0x1 ;  /* 0x00000001ff117424 */ /* 0x000fe200078e00ff */
[----:B------:R-:W-:Y:S01]  /*13d0*/  ISETP.EQ.OR P4, PT, R2, RZ, P5 ;  /* 0x000000ff0200720c */ /* 0x000fe20002f82670 */
[----:B------:R-:W-:Y:S01]  /*13e0*/  IMAD.MOV.U32 R16, RZ, RZ, RZ ;  /* 0x000000ffff107224 */ /* 0x000fe200078e00ff */
[----:B------:R-:W-:Y:S02]  /*13f0*/  PLOP3.LUT P1, PT, P1, PT, PT, 0x8, 0x80 ;  /* 0x000000000080781c */ /* 0x000fe40000f2e170 */
[----:B------:R-:W-:Y:S01]  /*1400*/  CS2R R12, SRZ ;  /* 0x00000000000c7805 */ /* 0x000fe2000001ff00 */
[----:B------:R-:W-:Y:S01]  /*1410*/  IMAD.MOV.U32 R11, RZ, RZ, 0x1 ;  /* 0x00000001ff0b7424 */ /* 0x000fe200078e00ff */
[----:B------:R-:W4:Y:S01]  /*1420*/  LDC R0, c[0x0][0x374] ;  /* 0x0000dd00ff007b82 */ /* 0x000f220000000800 */
[----:B------:R-:W2:Y:S01]  /*1430*/  LDCU.64 UR22, c[0x0][0x348] ;  /* 0x00006900ff1677ac */ /* 0x000ea20008000a00 */
[----:B------:R-:W-:Y:S01]  /*1440*/  UMOV UR6, URZ ;  /* 0x000000ff00067c82 */ /* 0x000fe20008000000 */
[----:B-1----:R-:W-:-:S04]  /*1450*/  UIADD3 UR5, UPT, UPT, UR13, 0x3f, URZ ;  /* 0x0000003f0d057890 */ /* 0x002fc8000fffe0ff */
[----:B------:R-:W-:-:S04]  /*1460*/  USHF.R.S32.HI UR4, URZ, 0x1f, UR5 ;  /* 0x0000001fff047899 */ /* 0x000fc80008011405 */
[----:B------:R-:W-:-:S04]  /*1470*/  ULEA.HI UR4, UR4, UR5, URZ, 0x6 ;  /* 0x0000000504047291 */ /* 0x000fc8000f8f30ff */
[----:B------:R-:W-:Y:S02]  /*1480*/  USHF.R.S32.HI UR15, URZ, 0x6, UR4 ;  /* 0x00000006ff0f7899 */ /* 0x000fe40008011404 */
[----:B------:R-:W-:Y:S02]  /*1490*/  UIADD3 UR4, UPT, UPT, UR13, -0x1, URZ ;  /* 0xffffffff0d047890 */ /* 0x000fe4000fffe0ff */
[----:B------:R-:W-:Y:S02]  /*14a0*/  UISETP.LT.U32.AND UP0, UPT, UR15, 0x3, UPT ;  /* 0x000000030f00788c */ /* 0x000fe4000bf01070 */
[----:B------:R-:W-:Y:S02]  /*14b0*/  UISETP.GE.U32.AND UP1, UPT, UR4, -0x7f, UPT ;  /* 0xffffff810400788c */ /* 0x000fe4000bf26070 */
[----:B------:R-:W-:Y:S02]  /*14c0*/  USEL UR14, UR15, 0x3, UP0 ;  /* 0x000000030f0e7887 */ /* 0x000fe40008000000 */
[----:B------:R-:W-:-:S02]  /*14d0*/  UIADD3 UR13, UPT, UPT, UR13, 0x7e, URZ ;  /* 0x0000007e0d0d7890 */ /* 0x000fc4000fffe0ff */
[----:B------:R-:W-:Y:S02]  /*14e0*/  UIADD3 UR5, UPT, UPT, UR14, -0x1, URZ ;  /* 0xffffffff0e057890 */ /* 0x000fe4000fffe0ff */
[----:B------:R-:W-:-:S03]  /*14f0*/  UIADD3 UR7, UPT, UPT, UR15, -UR14, URZ ;  /* 0x8000000e0f077290 */ /* 0x000fc6000fffe0ff */
[----:B------:R-:W-:-:S04]  /*1500*/  @UP1 UIADD3 UR5, UPT, UPT, UR14, URZ, URZ ;  /* 0x000000ff0e051290 */ /* 0x000fc8000fffe0ff */
[----:B--2---:R-:W-:-:S12]  /*1510*/  UIADD3 UR5, UPT, UPT, UR5, 0x1, URZ ;  /* 0x0000000105057890 */ /* 0x004fd8000fffe0ff */
.L_x_35:
[----:B------:R-:W-:Y:S01]  /*1520*/  UISETP.NE.AND UP0, UPT, UR37, URZ, UPT ;  /* 0x000000ff2500728c */ /* 0x000fe2000bf05270 */
[----:B------:R-:W1:Y:S08]  /*1530*/  S2UR UR37, SR_CgaCtaId ;  /* 0x00000000002579c3 */ /* 0x000e700000008800 */
[----:B------:R-:W-:Y:S05]  /*1540*/  BRA.U UP0, `(.L_x_18) ;  /* 0x0000000100347547 */ /* 0x000fea000b800000 */
[----:B------:R-:W2:Y:S01]  /*1550*/  S2R R2, SR_CgaCtaId ;  /* 0x0000000000027919 */ /* 0x000ea20000008800 */
[----:B------:R-:W-:-:S04]  /*1560*/  MOV R3, 0x400 ;  /* 0x0000040000037802 */ /* 0x000fc80000000f00 */
[----:B--2---:R-:W-:Y:S02]  /*1570*/  LEA R2, R2, R3, 0x18 ;  /* 0x0000000302027211 */ /* 0x004fe400078ec0ff */
[----:B------:R-:W-:-:S03]  /*1580*/  SHF.L.U32 R3, R11, 0x1f, RZ ;  /* 0x0000001f0b037819 */ /* 0x000fc600000006ff */
[----:B------:R-:W-:-:S04]  /*1590*/  IMAD R2, R12, 0x8, R2 ;  /* 0x000000080c027824 */ /* 0x000fc800078e0202 */
[----:B------:R-:W2:Y:S02]  /*15a0*/  SYNCS.PHASECHK.TRANS64.TRYWAIT P0, [R2+URZ+0xf0], R3 ;  /* 0x0000f003020075a7 */ /* 0x000ea400080011ff */
[----:B--2---:R-:W-:Y:S05]  /*15b0*/  @!P0 BRA `(.L_x_19) ;  /* 0x0000007400b88947 */ /* 0x004fea0003800000 */
.L_x_130:
[----:B------:R-:W-:Y:S01]  /*15c0*/  VIADD R12, R12, 0x1 ;  /* 0x000000010c0c7836 */ /* 0x000fe20000000000 */
[----:B------:R2:W-:Y:S04]  /*15d0*/  SYNCS.ARRIVE.TRANS64.A1T0 RZ, [R2+URZ+0xe0], RZ ;  /* 0x0000e0ff02ff79a7 */ /* 0x0005e800081000ff */
[----:B------:R-:W-:-:S04]  /*15e0*/  ISETP.NE.AND P0, PT, R12, 0x2, PT ;  /* 0x000000020c00780c */ /* 0x000fc80003f05270 */
[----:B------:R-:W-:Y:S02]  /*15f0*/  SEL R12, R12, RZ, P0 ;  /* 0x000000ff0c0c7207 */ /* 0x000fe40000000000 */
[----:B--2---:R-:W-:-:S04]  /*1600*/  SEL R2, RZ, 0x1, P0 ;  /* 0x00000001ff027807 */ /* 0x004fc80000000000 */
[----:B------:R-:W-:-:S07]  /*1610*/  LOP3.LUT R11, R11, R2, RZ, 0x3c, !PT ;  /* 0x000000020b0b7212 */ /* 0x000fce00078e3cff */
.L_x_18:
[----:B------:R-:W-:Y:S01]  /*1620*/  UMOV UR4, 0x400 ;  /* 0x0000040000047882 */ /* 0x000fe20000000000 */
[----:B------:R-:W-:Y:S01]  /*1630*/  SHF.L.U32 R2, R17, 0x1f, RZ ;  /* 0x0000001f11027819 */ /* 0x000fe200000006ff */
[----:B-1----:R-:W-:Y:S01]  /*1640*/  ULEA UR4, UR37, UR4, 0x18 ;  /* 0x0000000425047291 */ /* 0x002fe2000f8ec0ff */
[----:B------:R-:W-:Y:S01]  /*1650*/  R2UR UR34, R15 ;  /* 0x000000000f2272ca */ /* 0x000fe200000e0000 */
[----:B------:R-:W-:Y:S01]  /*1660*/  UISETP.GE.U32.AND UP0, UPT, UR13, 0x7f, UPT ;  /* 0x0000007f0d00788c */ /* 0x000fe2000bf06070 */
[----:B------:R-:W-:Y:S01]  /*1670*/  R2UR UR11, R14 ;  /* 0x000000000e0b72ca */ /* 0x000fe200000e0000 */
[----:B------:R-:W-:Y:S01]  /*1680*/  ULEA UR8, UR6, UR4, 0x3 ;  /* 0x0000000406087291 */ /* 0x000fe2000f8e18ff */
[----:B------:R-:W-:-:S08]  /*1690*/  UMOV UR21, URZ ;  /* 0x000000ff00157c82 */ /* 0x000fd00008000000 */
[----:B------:R1:W2:Y:S01]  /*16a0*/  SYNCS.PHASECHK.TRANS64.TRYWAIT P0, [UR8+0x18], R2 ;  /* 0x00001802ff0075a7 */ /* 0x0002a20008001108 */
[----:B------:R-:W-:Y:S02]  /*16b0*/  USHF.L.U32 UR34, UR34, 0x7, URZ ;  /* 0x0000000722227899 */ /* 0x000fe400080006ff */
[----:B------:R-:W-:Y:S01]  /*16c0*/  USHF.L.U32 UR11, UR11, 0x7, URZ ;  /* 0x000000070b0b7899 */ /* 0x000fe200080006ff */
[----:B------:R-:W-:Y:S11]  /*16d0*/  BRA.U !UP0, `(.L_x_20) ;  /* 0x0000000108bc7547 */ /* 0x000ff6000b800000 */
[----:B------:R-:W-:Y:S01]  /*16e0*/  UIADD3 UR18, UPT, UPT, UR34, 0x40, URZ ;  /* 0x0000004022127890 */ /* 0x000fe2000fffe0ff */
[----:B------:R-:W-:Y:S01]  /*16f0*/  UMOV UR24, URZ ;  /* 0x000000ff00187c82 */ /* 0x000fe20008000000 */
[----:B------:R-:W-:-:S10]  /*1700*/  UMOV UR25, UR6 ;  /* 0x0000000600197c82 */ /* 0x000fd40008000000 */
.L_x_25:
[----:B-1----:R-:W-:Y:S01]  /*1710*/  ULEA UR33, UR25, UR4, 0x3 ;  /* 0x0000000419217291 */ /* 0x002fe2000f8e18ff */
[----:B--2---:R-:W-:Y:S01]  /*1720*/  @!P5 MOV R3, 0x8000 ;  /* 0x000080000003d802 */ /* 0x004fe20000000f00 */
[----:B--2---:R-:W-:Y:S10]  /*1730*/  @P0 BRA `(.L_x_21) ;  /* 0x00000000000c0947 */ /* 0x004ff40003800000 */
[----:B------:R-:W-:-:S04]  /*1740*/  SHF.L.U32 R4, R17, 0x1f, RZ ;  /* 0x0000001f11047819 */ /* 0x000fc800000006ff */
[----:B------:R-:W2:Y:S02]  /*1750*/  SYNCS.PHASECHK.TRANS64.TRYWAIT P0, [UR33+0x18], R4 ;  /* 0x00001804ff0075a7 */ /* 0x000ea40008001121 */
[----:B--2---:R-:W-:Y:S05]  /*1760*/  @!P0 BRA `(.L_x_22) ;  /* 0x0000007400608947 */ /* 0x004fea0003800000 */
.L_x_21:
[----:B------:R2:W-:Y:S01]  /*1770*/  @!P5 SYNCS.ARRIVE.TRANS64 RZ, [UR33], R3 ;  /* 0x00000003ffffd9a7 */ /* 0x0005e20008000021 */
[----:B------:R-:W-:Y:S04]  /*1780*/  BSSY.RECONVERGENT B0, `(.L_x_23) ;  /* 0x0000003000007945 */ /* 0x000fe80003800200 */
[----:B------:R-:W-:Y:S05]  /*1790*/  @P4 BRA `(.L_x_24) ;  /* 0x0000000000044947 */ /* 0x000fea0003800000 */
[----:B------:R-:W-:Y:S05]  /*17a0*/  BPT.TRAP 0x1 ;  /* 0x000000040000795c */ /* 0x000fea0000300000 */
.L_x_24:
[----:B------:R-:W-:Y:S05]  /*17b0*/  BSYNC.RECONVERGENT B0 ;  /* 0x0000000000007941 */ /* 0x000fea0003800200 */
.L_x_23:
[----:B------:R-:W-:Y:S02]  /*17c0*/  UIADD3 UR6, UPT, UPT, UR25, 0x1, URZ ;  /* 0x0000000119067890 */ /* 0x000fe4000fffe0ff */
[----:B------:R-:W-:Y:S02]  /*17d0*/  UIADD3 UR30, UP1, UPT, UR22, 0x80, URZ ;  /* 0x00000080161e7890 */ /* 0x000fe4000ff3e0ff */
[----:B------:R-:W-:Y:S02]  /*17e0*/  UISETP.NE.AND UP0, UPT, UR6, 0x3, UPT ;  /* 0x000000030600788c */ /* 0x000fe4000bf05270 */
[----:B------:R-:W-:Y:S02]  /*17f0*/  USHF.L.U32 UR35, UR24, 0x6, URZ ;  /* 0x0000000618237899 */ /* 0x000fe400080006ff */
[----:B------:R-:W-:Y:S02]  /*1800*/  USEL UR9, URZ, 0x1, UP0 ;  /* 0x00000001ff097887 */ /* 0x000fe40008000000 */
[----:B------:R-:W-:-:S02]  /*1810*/  USEL UR6, UR6, URZ, UP0 ;  /* 0x000000ff06067287 */ /* 0x000fc40008000000 */
[----:B------:R-:W-:Y:S02]  /*1820*/  UIADD3 UR28, UP0, UPT, UR22, 0x180, URZ ;  /* 0x00000180161c7890 */ /* 0x000fe4000ff1e0ff */
[----:B------:R-:W-:Y:S01]  /*1830*/  ULEA UR8, UR6, UR4, 0x3 ;  /* 0x0000000406087291 */ /* 0x000fe2000f8e18ff */
[----:B------:R-:W-:Y:S01]  /*1840*/  LOP3.LUT R17, R17, UR9, RZ, 0x3c, !PT ;  /* 0x0000000911117c12 */ /* 0x000fe2000f8e3cff */
[----:B------:R-:W-:Y:S02]  /*1850*/  UIADD3.X UR31, UPT, UPT, URZ, UR23, URZ, UP1, !UPT ;  /* 0x00000017ff1f7290 */ /* 0x000fe40008ffe4ff */
[----:B------:R-:W-:Y:S01]  /*1860*/  UIADD3.X UR29, UPT, UPT, URZ, UR23, URZ, UP0, !UPT ;  /* 0x00000017ff1d7290 */ /* 0x000fe200087fe4ff */
[----:B-1----:R-:W-:Y:S01]  /*1870*/  SHF.L.U32 R2, R17, 0x1f, RZ ;  /* 0x0000001f11027819 */ /* 0x002fe200000006ff */
[----:B------:R-:W-:Y:S01]  /*1880*/  UMOV UR26, 0x0 ;  /* 0x00000000001a7882 */ /* 0x000fe20000000000 */
[----:B------:R-:W-:Y:S01]  /*1890*/  UMOV UR27, 0x10000000 ;  /* 0x10000000001b7882 */ /* 0x000fe20000000000 */
[----:B------:R-:W-:Y:S01]  /*18a0*/  UMOV UR17, UR33 ;  /* 0x0000002100117c82 */ /* 0x000fe20008000000 */
[----:B------:R1:W1:Y:S01]  /*18b0*/  SYNCS.PHASECHK.TRANS64.TRYWAIT P0, [UR8+0x18], R2 ;  /* 0x00001802ff0075a7 */ /* 0x0002620008001108 */
[----:B------:R-:W-:Y:S01]  /*18c0*/  ULEA UR8, UR25, UR4, 0xe ;  /* 0x0000000419087291 */ /* 0x000fe2000f8e70ff */
[----:B------:R-:W-:Y:S01]  /*18d0*/  UMOV UR20, UR36 ;  /* 0x0000002400147c82 */ /* 0x000fe20008000000 */
[----:B------:R-:W-:-:S02]  /*18e0*/  UMOV UR19, UR35 ;  /* 0x0000002300137c82 */ /* 0x000fc40008000000 */
[----:B------:R-:W-:Y:S02]  /*18f0*/  UIADD3 UR32, UPT, UPT, UR8, 0x8400, URZ ;  /* 0x0000840008207890 */ /* 0x000fe4000fffe0ff */
[----:B------:R-:W-:Y:S02]  /*1900*/  UIADD3 UR16, UPT, UPT, UR8, 0xa400, URZ ;  /* 0x0000a40008107890 */ /* 0x000fe4000fffe0ff */
[----:B------:R-:W-:Y:S01]  /*1910*/  UIADD3 UR8, UPT, UPT, UR8, 0x14400, URZ ;  /* 0x0001440008087890 */ /* 0x000fe2000fffe0ff */
[----:B------:R-:W-:Y:S01]  /*1920*/  UMOV UR12, UR36 ;  /* 0x00000024000c7c82 */ /* 0x000fe20008000000 */
[----:B------:R-:W-:Y:S01]  /*1930*/  UMOV UR9, UR33 ;  /* 0x0000002100097c82 */ /* 0x000fe20008000000 */
[----:B------:R-:W-:Y:S02]  /*1940*/  UMOV UR10, UR35 ;  /* 0x00000023000a7c82 */ /* 0x000fe40008000000 */
[----:B------:R1:W-:Y:S01]  /*1950*/  UTMALDG.3D [UR32], [UR30], desc[UR26] ;  /* 0x00001a201e0075b4 */ /* 0x0003e20008011000 */
[----:B------:R-:W-:Y:S01]  /*1960*/  UIADD3 UR24, UPT, UPT, UR24, 0x1, URZ ;  /* 0x0000000118187890 */ /* 0x000fe2000fffe0ff */
[----:B------:R-:W-:Y:S01]  /*1970*/  UMOV UR21, UR5 ;  /* 0x0000000500157c82 */ /* 0x000fe20008000000 */
[----:B------:R-:W-:-:S02]  /*1980*/  UMOV UR25, UR6 ;  /* 0x0000000600197c82 */ /* 0x000fc40008000000 */
[----:B------:R-:W-:Y:S01]  /*1990*/  UISETP.NE.AND UP0, UPT, UR24, UR5, UPT ;  /* 0x000000051800728c */ /* 0x000fe2000bf05270 */
[----:B------:R1:W-:Y:S01]  /*19a0*/  UTMALDG.3D [UR16], [UR30], desc[UR26] ;  /* 0x00001a101e0075b4 */ /* 0x0003e20008011000 */
[----:B------:R1:W-:Y:S07]  /*19b0*/  UTMALDG.3D [UR8], [UR28], desc[UR26] ;  /* 0x00001a081c0075b4 */ /* 0x0003ee0008011000 */
[----:B------:R-:W-:Y:S05]  /*19c0*/  BRA.U UP0, `(.L_x_25) ;  /* 0xfffffffd00507547 */ /* 0x000fea000b83ffff */
.L_x_20:
[----:B-1----:R-:W-:Y:S01]  /*19d0*/  ULEA UR8, UR6, UR4, 0x3 ;  /* 0x0000000406087291 */ /* 0x002fe2000f8e18ff */
[----:B------:R-:W-:Y:S01]  /*19e0*/  SHF.L.U32 R2, R17, 0x1f, RZ ;  /* 0x0000001f11027819 */ /* 0x000fe200000006ff */
[----:B------:R-:W-:Y:S01]  /*19f0*/  @!P1 SYNCS.ARRIVE.TRANS64.A1T0 RZ, [UR4+0x78], RZ ;  /* 0x000078ffffff99a7 */ /* 0x000fe20008100004 */
[----:B------:R-:W-:-:S06]  /*1a00*/  UISETP.GT.AND UP0, UPT, UR15, UR14, UPT ;  /* 0x0000000e0f00728c */ /* 0x000fcc000bf04270 */
[----:B--2---:R1:W2:Y:S03]  /*1a10*/  SYNCS.PHASECHK.TRANS64.TRYWAIT P0, [UR8+0x18], R2 ;  /* 0x00001802ff0075a7 */ /* 0x0042a60008001108 */
[----:B------:R-:W-:Y:S05]  /*1a20*/  BRA.U !UP0, `(.L_x_26) ;  /* 0x0000000108c07547 */ /* 0x000fea000b800000 */
[----:B------:R-:W-:Y:S02]  /*1a30*/  UIADD3 UR29, UPT, UPT, UR7, UR21, URZ ;  /* 0x00000015071d7290 */ /* 0x000fe4000fffe0ff */
[----:B------:R-:W-:Y:S01]  /*1a40*/  UIADD3 UR18, UPT, UPT, UR34, 0x40, URZ ;  /* 0x0000004022127890 */ /* 0x000fe2000fffe0ff */
[----:B------:R-:W-:-:S11]  /*1a50*/  UMOV UR35, UR6 ;  /* 0x0000000600237c82 */ /* 0x000fd60008000000 */
.L_x_31:
[----:B-1----:R-:W-:Y:S01]  /*1a60*/  ULEA UR25, UR35, UR4, 0x3 ;  /* 0x0000000423197291 */ /* 0x002fe2000f8e18ff */
[----:B--2---:R-:W-:Y:S01]  /*1a70*/  @!P5 MOV R3, 0x8000 ;  /* 0x000080000003d802 */ /* 0x004fe20000000f00 */
[----:B--2---:R-:W-:Y:S10]  /*1a80*/  @P0 BRA `(.L_x_27) ;  /* 0x00000000000c0947 */ /* 0x004ff40003800000 */
[----:B------:R-:W-:-:S04]  /*1a90*/  SHF.L.U32 R4, R17, 0x1f, RZ ;  /* 0x0000001f11047819 */ /* 0x000fc800000006ff */
[----:B------:R-:W2:Y:S02]  /*1aa0*/  SYNCS.PHASECHK.TRANS64.TRYWAIT P0, [UR25+0x18], R4 ;  /* 0x00001804ff0075a7 */ /* 0x000ea40008001119 */
[----:B--2---:R-:W-:Y:S05]  /*1ab0*/  @!P0 BRA `(.L_x_28) ;  /* 0x0000007000a48947 */ /* 0x004fea0003800000 */
.L_x_27:
[----:B------:R2:W-:Y:S01]  /*1ac0*/  @!P5 SYNCS.ARRIVE.TRANS64 RZ, [UR25], R3 ;  /* 0x00000003ffffd9a7 */ /* 0x0005e20008000019 */
[----:B------:R-:W-:Y:S04]  /*1ad0*/  BSSY.RECONVERGENT B0, `(.L_x_29) ;  /* 0x0000003000007945 */ /* 0x000fe80003800200 */
[----:B------:R-:W-:Y:S05]  /*1ae0*/  @P4 BRA `(.L_x_30) ;  /* 0x0000000000044947 */ /* 0x000fea0003800000 */
[----:B------:R-:W-:Y:S05]  /*1af0*/  BPT.TRAP 0x1 ;  /* 0x000000040000795c */ /* 0x000fea0000300000 */
.L_x_30:
[----:B------:R-:W-:Y:S05]  /*1b00*/  BSYNC.RECONVERGENT B0 ;  /* 0x0000000000007941 */ /* 0x000fea0003800200 */
.L_x_29:
        /* <DEDUP_REMOVED lines=24> */
[----:B------:R-:W-:Y:S01]  /*1c90*/  UMOV UR12, UR36 ;  /* 0x00000024000c7c82 */ /* 0x000fe20008000000 */
[----:B------:R-:W-:Y:S01]  /*1ca0*/  UMOV UR9, UR25 ;  /* 0x0000001900097c82 */ /* 0x000fe20008000000 */
[----:B------:R1:W-:Y:S01]  /*1cb0*/  UTMALDG.3D [UR24], [UR38], desc[UR30] ;  /* 0x00001e18260075b4 */ /* 0x0003e20008011000 */
[----:B------:R-:W-:Y:S01]  /*1cc0*/  UMOV UR10, UR27 ;  /* 0x0000001b000a7c82 */ /* 0x000fe20008000000 */
[----:B------:R-:W-:Y:S01]  /*1cd0*/  UIADD3 UR21, UPT, UPT, UR21, 0x1, URZ ;  /* 0x0000000115157890 */ /* 0x000fe2000fffe0ff */
[----:B------:R-:W-:-:S03]  /*1ce0*/  UMOV UR35, UR6 ;  /* 0x0000000600237c82 */ /* 0x000fc60008000000 */
[----:B------:R-:W-:Y:S01]  /*1cf0*/  UISETP.NE.AND UP0, UPT, UR21, UR29, UPT ;  /* 0x0000001d1500728c */ /* 0x000fe2000bf05270 */
[----:B------:R1:W-:Y:S01]  /*1d00*/  UTMALDG.3D [UR16], [UR38], desc[UR30] ;  /* 0x00001e10260075b4 */ /* 0x0003e20008011000 */
[----:B------:R1:W-:Y:S07]  /*1d10*/  UTMALDG.3D [UR8], [UR32], desc[UR30] ;  /* 0x00001e08200075b4 */ /* 0x0003ee0008011000 */
[----:B------:R-:W-:Y:S05]  /*1d20*/  BRA.U UP0, `(.L_x_31) ;  /* 0xfffffffd004c7547 */ /* 0x000fea000b83ffff */
.L_x_26:
[C---:B-1----:R-:W-:Y:S01]  /*1d30*/  LEA R2, R16.reuse, UR4, 0x3 ;  /* 0x0000000410027c11 */ /* 0x042fe2000f8e18ff */
[----:B------:R-:W-:Y:S01]  /*1d40*/  NOP ;  /* 0x0000000000007918 */ /* 0x000fe20000000000 */
[----:B--2---:R-:W-:Y:S02]  /*1d50*/  SHF.L.U32 R3, R13, 0x1f, RZ ;  /* 0x0000001f0d037819 */ /* 0x004fe400000006ff */
[----:B------:R-:W-:Y:S02]  /*1d60*/  LEA R4, R16, UR4, 0x4 ;  /* 0x0000000410047c11 */ /* 0x000fe4000f8e20ff */
[----:B------:R-:W1:Y:S02]  /*1d70*/  SYNCS.PHASECHK.TRANS64.TRYWAIT P0, [R2+URZ+0x80], R3 ;  /* 0x00008003020075a7 */ /* 0x000e6400080011ff */
[----:B-1----:R-:W-:Y:S05]  /*1d80*/  @!P0 BRA `(.L_x_32) ;  /* 0x0000007000088947 */ /* 0x002fea0003800000 */
.L_x_133:
[----:B------:R-:W2:Y:S01]  /*1d90*/  LDS.128 R4, [R4+0x110] ;  /* 0x0001100004047984 */ /* 0x000ea20000000c00 */
[----:B---3--:R-:W-:Y:S01]  /*1da0*/  ISETP.GE.AND P0, PT, R40, 0x1, PT ;  /* 0x000000012800780c */ /* 0x008fe20003f06270 */
[----:B-1----:R-:W-:Y:S01]  /*1db0*/  VIADD R2, R2, 0x90 ;  /* 0x0000009002027836 */ /* 0x002fe20000000000 */
[----:B------:R-:W-:Y:S01]  /*1dc0*/  @!PT LDS RZ, [RZ] ;  /* 0x00000000fffff984 */ /* 0x000fe20000000800 */
[----:B------:R-:W-:Y:S01]  /*1dd0*/  @!PT LDS RZ, [RZ] ;  /* 0x00000000fffff984 */ /* 0x000fe20000000800 */
[----:B------:R-:W-:Y:S01]  /*1de0*/  @!PT LDS RZ, [RZ] ;  /* 0x00000000fffff984 */ /* 0x000fe20000000800 */
[----:B------:R-:W-:Y:S01]  /*1df0*/  @!PT LDS RZ, [RZ] ;  /* 0x00000000fffff984 */ /* 0x000fe20000000800 */
[----:B------:R1:W-:Y:S06]  /*1e00*/  MEMBAR.ALL.CTA ;  /* 0x0000000000007992 */ /* 0x0003ec0000008000 */
[----:B-1----:R-:W1:Y:S01]  /*1e10*/  FENCE.VIEW.ASYNC.S ;  /* 0x00000000000073c6 */ /* 0x002e620000000000 */
[----:B------:R-:W-:-:S04]  /*1e20*/  PRMT R2, RZ, 0x654, R2 ;  /* 0x00000654ff027816 */ /* 0x000fc80000000002 */
[----:B-1----:R1:W-:Y:S01]  /*1e30*/  SYNCS.ARRIVE.TRANS64.RED.A1T0 RZ, [R2+URZ], RZ ;  /* 0x000000ff02ff79a7 */ /* 0x0023e200081004ff */
[----:B--2---:R-:W-:-:S13]  /*1e40*/  LOP3.LUT P2, RZ, R6, 0x1, RZ, 0xc0, !PT ;  /* 0x0000000106ff7812 */ /* 0x004fda000784c0ff */
[----:B------:R-:W-:Y:S01]  /*1e50*/  @P2 SHF.R.U32.HI R3, RZ, 0x10, R5 ;  /* 0x00000010ff032819 */ /* 0x000fe20000011605 */
[----:B------:R-:W-:Y:S01]  /*1e60*/  VOTEU.ANY UP0, P2 ;  /* 0x0000000000ff7886 */ /* 0x000fe20001000100 */
[----:B------:R-:W-:Y:S02]  /*1e70*/  @P2 MOV R10, R4 ;  /* 0x00000004000a2202 */ /* 0x000fe40000000f00 */
[----:B------:R-:W-:Y:S02]  /*1e80*/  @P2 R2UR.BROADCAST UR8, R3 ;  /* 0x00000000030822ca */ /* 0x000fe400008e0000 */
[----:B------:R-:W-:-:S11]  /*1e90*/  @P2 LOP3.LUT R9, R5, 0xffff, RZ, 0xc0, !PT ;  /* 0x0000ffff05092812 */ /* 0x000fd600078ec0ff */
[----:B------:R-:W-:Y:S01]  /*1ea0*/  @UP0 UMOV UR36, UR8 ;  /* 0x0000000800240c82 */ /* 0x000fe20008000000 */
[----:B-1----:R-:W-:Y:S05]  /*1eb0*/  @!P0 BRA `(.L_x_33) ;  /* 0x0000000000b88947 */ /* 0x002fea0003800000 */
[----:B------:R-:W4:Y:S01]  /*1ec0*/  LDC.64 R4, c[0x0][0xb18] ;  /* 0x0002c600ff047b82 */ /* 0x000f220000000a00 */
[----:B------:R-:W-:-:S07]  /*1ed0*/  ISETP.NE.AND P3, PT, R40, 0x1, PT ;  /* 0x000000012800780c */ /* 0x000fce0003f65270 */
[----:B------:R-:W1:Y:S08]  /*1ee0*/  LDC.64 R6, c[0x0][0xb10] ;  /* 0x0002c400ff067b82 */ /* 0x000e700000000a00 */
[----:B------:R-:W2:Y:S08]  /*1ef0*/  LDC R14, c[0x0][0xb20] ;  /* 0x0002c800ff0e7b82 */ /* 0x000eb00000000800 */
[----:B------:R-:W3:Y:S01]  /*1f00*/  LDC R15, c[0x0][0xb0c] ;  /* 0x0002c300ff0f7b82 */ /* 0x000ee20000000800 */
[----:B----4-:R-:W-:Y:S01]  /*1f10*/  IMAD.HI.U32 R19, R0, R5, RZ ;  /* 0x0000000500137227 */ /* 0x010fe200078e00ff */
[----:B------:R-:W-:-:S03]  /*1f20*/  ISETP.NE.AND P0, PT, R4, 0x1, PT ;  /* 0x000000010400780c */ /* 0x000fc60003f05270 */
[----:B------:R-:W-:-:S03]  /*1f30*/  IMAD.HI.U32 R5, R9, R5, RZ ;  /* 0x0000000509057227 */ /* 0x000fc600078e00ff */
[----:B------:R-:W4:Y:S01]  /*1f40*/  LDC.64 R2, c[0x0][0xb28] ;  /* 0x0002ca00ff027b82 */ /* 0x000f220000000a00 */
[----:B-1----:R-:W-:-:S04]  /*1f50*/  IMAD.HI.U32 R20, R8, R6, RZ ;  /* 0x0000000608147227 */ /* 0x002fc800078e00ff */
[----:B------:R-:W-:Y:S01]  /*1f60*/  IMAD.HI.U32 R21, R10, R6, RZ ;  /* 0x000000060a157227 */ /* 0x000fe200078e00ff */
[----:B------:R-:W-:Y:S02]  /*1f70*/  SHF.R.U32.HI R20, RZ, R7, R20 ;  /* 0x00000007ff147219 */ /* 0x000fe40000011614 */
[-C--:B--2---:R-:W-:Y:S02]  /*1f80*/  SHF.R.U32.HI R19, RZ, R14.reuse, R19 ;  /* 0x0000000eff137219 */ /* 0x084fe40000011613 */
[----:B------:R-:W-:Y:S02]  /*1f90*/  SHF.R.U32.HI R5, RZ, R14, R5 ;  /* 0x0000000eff057219 */ /* 0x000fe40000011605 */
[----:B------:R-:W-:Y:S02]  /*1fa0*/  SEL R19, R0, R19, !P0 ;  /* 0x0000001300137207 */ /* 0x000fe40004000000 */
[----:B------:R-:W-:Y:S02]  /*1fb0*/  SHF.R.U32.HI R21, RZ, R7, R21 ;  /* 0x00000007ff157219 */ /* 0x000fe40000011615 */
[----:B---3--:R-:W-:-:S02]  /*1fc0*/  ISETP.NE.AND P1, PT, R15, 0x1, PT ;  /* 0x000000010f00780c */ /* 0x008fc40003f25270 */
[----:B------:R-:W-:Y:S02]  /*1fd0*/  SEL R5, R9, R5, !P0 ;  /* 0x0000000509057207 */ /* 0x000fe40004000000 */
[----:B------:R-:W-:Y:S02]  /*1fe0*/  SEL R20, R8, R20, !P1 ;  /* 0x0000001408147207 */ /* 0x000fe40004800000 */
[----:B------:R-:W-:Y:S01]  /*1ff0*/  SEL R21, R10, R21, !P1 ;  /* 0x000000150a157207 */ /* 0x000fe20004800000 */
[----:B----4-:R-:W-:-:S04]  /*2000*/  IMAD.HI.U32 R18, R19, R2, RZ ;  /* 0x0000000213127227 */ /* 0x010fc800078e00ff */
        /* <DEDUP_REMOVED lines=10> */
[----:B------:R-:W-:-:S04]  /*20b0*/  @!P0 IMAD.HI.U32 R7, R21, R2, RZ ;  /* 0x0000000215078227 */ /* 0x000fc800078e00ff */
[----:B------:R-:W-:Y:S01]  /*20c0*/  IMAD.MOV R2, RZ, RZ, -R6 ;  /* 0x000000ffff027224 */ /* 0x000fe200078e0a06 */
[----:B------:R-:W-:Y:S02]  /*20d0*/  @!P0 SHF.R.U32.HI R3, RZ, R3, R7 ;  /* 0x00000003ff038219 */ /* 0x000fe40000011607 */
[----:B------:R-:W-:Y:S01]  /*20e0*/  IADD3 R7, PT, PT, -R5, RZ, RZ ;  /* 0x000000ff05077210 */ /* 0x000fe20007ffe1ff */
[----:B------:R-:W-:Y:S01]  /*20f0*/  IMAD R2, R40, R2, R5 ;  /* 0x0000000228027224 */ /* 0x000fe200078e0205 */
        /* <DEDUP_REMOVED lines=10> */
.L_x_33:
[----:B------:R-:W1:Y:S02]  /*21a0*/  LDCU UR8, c[0x0][0xb30] ;  /* 0x00016600ff0877ac */ /* 0x000e640008000800 */
[----:B-1----:R-:W-:-:S09]  /*21b0*/  UISETP.NE.AND UP0, UPT, UR8, 0x1, UPT ;  /* 0x000000010800788c */ /* 0x002fd2000bf05270 */
[----:B------:R-:W-:Y:S05]  /*21c0*/  BRA.U UP0, `(.L_x_34) ;  /* 0x0000000100407547 */ /* 0x000fea000b800000 */
[----:B------:R-:W1:Y:S08]  /*21d0*/  LDC.64 R4, c[0x0][0xb10] ;  /* 0x0002c400ff047b82 */ /* 0x000e700000000a00 */
[----:B------:R-:W2:Y:S08]  /*21e0*/  LDC.64 R2, c[0x0][0xb18] ;  /* 0x0002c600ff027b82 */ /* 0x000eb00000000a00 */
[----:B------:R-:W3:Y:S08]  /*21f0*/  LDC R6, c[0x0][0xb20] ;  /* 0x0002c800ff067b82 */ /* 0x000ef00000000800 */
[----:B------:R-:W4:Y:S01]  /*2200*/  LDC R7, c[0x0][0xb0c] ;  /* 0x0002c300ff077b82 */ /* 0x000f220000000800 */
[----:B-1----:R-:W-:-:S05]  /*2210*/  IMAD.HI.U32 R4, R10, R4, RZ ;  /* 0x000000040a047227 */ /* 0x002fca00078e00ff */
[----:B------:R-:W-:Y:S01]  /*2220*/  SHF.R.U32.HI R4, RZ, R5, R4 ;  /* 0x00000005ff047219 */ /* 0x000fe20000011604 */
[----:B--2---:R-:W-:Y:S01]  /*2230*/  IMAD.HI.U32 R3, R9, R3, RZ ;  /* 0x0000000309037227 */ /* 0x004fe200078e00ff */
[----:B------:R-:W-:-:S04]  /*2240*/  ISETP.NE.AND P0, PT, R2, 0x1, PT ;  /* 0x000000010200780c */ /* 0x000fc80003f05270 */
[----:B---3--:R-:W-:-:S04]  /*2250*/  SHF.R.U32.HI R3, RZ, R6, R3 ;  /* 0x00000006ff037219 */ /* 0x008fc80000011603 */
[----:B------:R-:W-:Y:S02]  /*2260*/  SEL R3, R9, R3, !P0 ;  /* 0x0000000309037207 */ /* 0x000fe40004000000 */
[----:B----4-:R-:W-:-:S04]  /*2270*/  ISETP.NE.AND P1, PT, R7, 0x1, PT ;  /* 0x000000010700780c */ /* 0x010fc80003f25270 */
[----:B------:R-:W-:-:S05]  /*2280*/  SEL R4, R10, R4, !P1 ;  /* 0x000000040a047207 */ /* 0x000fca0004800000 */
[----:B------:R-:W-:Y:S02]  /*2290*/  IMAD.IADD R5, R3, 0x1, -R4 ;  /* 0x0000000103057824 */ /* 0x000fe400078e0a04 */
[----:B------:R-:W-:Y:S02]  /*22a0*/  IMAD.IADD R3, R4, 0x1, -R3 ;  /* 0x0000000104037824 */ /* 0x000fe400078e0a03 */
[----:B------:R-:W-:Y:S02]  /*22b0*/  IMAD R10, R5, R7, R10 ;  /* 0x00000007050a7224 */ /* 0x000fe400078e020a */
[----:B------:R-:W-:-:S07]  /*22c0*/  IMAD R9, R3, R2, R9 ;  /* 0x0000000203097224 */ /* 0x000fce00078e0209 */
.L_x_34:
[----:B------:R-:W-:Y:S01]  /*22d0*/  VIADD R16, R16, 0x1 ;  /* 0x0000000110107836 */ /* 0x000fe20000000000 */
[----:B------:R-:W-:Y:S01]  /*22e0*/  PLOP3.LUT P1, PT, PT, PT, PT, 0x80, 0x8 ;  /* 0x000000000008781c */ /* 0x000fe20003f2f070 */
[----:B------:R-:W-:Y:S02]  /*22f0*/  IMAD.IADD R15, R10, 0x1, R87 ;  /* 0x000000010a0f7824 */ /* 0x000fe400078e0257 */
[----:B------:R-:W-:Y:S01]  /*2300*/  IMAD.IADD R14, R9, 0x1, R86 ;  /* 0x00000001090e7824 */ /* 0x000fe200078e0256 */
[----:B------:R-:W-:-:S04]  /*2310*/  ISETP.NE.AND P0, PT, R16, 0x2, PT ;  /* 0x000000021000780c */ /* 0x000fc80003f05270 */
[----:B------:R-:W-:Y:S02]  /*2320*/  SEL R2, RZ, 0x1, P0 ;  /* 0x00000001ff027807 */ /* 0x000fe40000000000 */
[----:B------:R-:W-:Y:S02]  /*2330*/  SEL R16, R16, RZ, P0 ;  /* 0x000000ff10107207 */ /* 0x000fe40000000000 */
[----:B------:R-:W-:Y:S01]  /*2340*/  LOP3.LUT R13, R13, R2, RZ, 0x3c, !PT ;  /* 0x000000020d0d7212 */ /* 0x000fe200078e3cff */
[----:B------:R-:W-:Y:S06]  /*2350*/  @P2 BRA `(.L_x_35) ;  /* 0xfffffff000702947 */ /* 0x000fec000383ffff */
[----:B------:R-:W-:Y:S01]  /*2360*/  UIADD3 UR4, UPT, UPT, UR4, 0x18, URZ ;  /* 0x0000001804047890 */ /* 0x000fe2000fffe0ff */
[----:B------:R-:W-:-:S03]  /*2370*/  SHF.L.U32 R2, R17, 0x1f, RZ ;  /* 0x0000001f11027819 */ /* 0x000fc600000006ff */
[----:B------:R-:W-:-:S09]  /*2380*/  ULEA UR5, UR6, UR4, 0x3 ;  /* 0x0000000406057291 */ /* 0x000fd2000f8e18ff */
[----:B------:R-:W1:Y:S02]  /*2390*/  SYNCS.PHASECHK.TRANS64.TRYWAIT P0, [UR5], R2 ;  /* 0x00000002ff0075a7 */ /* 0x000e640008001105 */
[----:B-1----:R-:W-:Y:S05]  /*23a0*/  @!P0 BRA `(.L_x_36) ;  /* 0x0000006800948947 */ /* 0x002fea0003800000 */
.L_x_135:
[----:B------:R-:W-:-:S04]  /*23b0*/  UIADD3 UR6, UPT, UPT, UR6, 0x1, URZ ;  /* 0x0000000106067890 */ /* 0x000fc8000fffe0ff */
[----:B------:R-:W-:-:S04]  /*23c0*/  UISETP.NE.AND UP0, UPT, UR6, 0x3, UPT ;  /* 0x000000030600788c */ /* 0x000fc8000bf05270 */
[----:B------:R-:W-:Y:S02]  /*23d0*/  USEL UR7, URZ, 0x1, UP0 ;  /* 0x00000001ff077887 */ /* 0x000fe40008000000 */
[----:B------:R-:W-:-:S04]  /*23e0*/  USEL UR6, UR6, URZ, UP0 ;  /* 0x000000ff06067287 */ /* 0x000fc80008000000 */
[----:B------:R-:W-:Y:S01]  /*23f0*/  ULEA UR5, UR6, UR4, 0x3 ;  /* 0x0000000406057291 */ /* 0x000fe2000f8e18ff */
[----:B------:R-:W-:-:S04]  /*2400*/  LOP3.LUT R17, R17, UR7, RZ, 0x3c, !PT ;  /* 0x0000000711117c12 */ /* 0x000fc8000f8e3cff */
[----:B-1----:R-:W-:-:S04]  /*2410*/  SHF.L.U32 R2, R17, 0x1f, RZ ;  /* 0x0000001f11027819 */ /* 0x002fc800000006ff */
[----:B------:R-:W1:Y:S02]  /*2420*/  SYNCS.PHASECHK.TRANS64.TRYWAIT P0, [UR5], R2 ;  /* 0x00000002ff0075a7 */ /* 0x000e640008001105 */
[----:B-1----:R-:W-:Y:S05]  /*2430*/  @!P0 BRA `(.L_x_37) ;  /* 0x0000006800888947 */ /* 0x002fea0003800000 */
.L_x_137:
[----:B------:R-:W-:-:S04]  /*2440*/  UIADD3 UR6, UPT, UPT, UR6, 0x1, URZ ;  /* 0x0000000106067890 */ /* 0x000fc8000fffe0ff */
[----:B------:R-:W-:-:S04]  /*2450*/  UISETP.NE.AND UP0, UPT, UR6, 0x3, UPT ;  /* 0x000000030600788c */ /* 0x000fc8000bf05270 */
[----:B------:R-:W-:Y:S02]  /*2460*/  USEL UR5, URZ, 0x1, UP0 ;  /* 0x00000001ff057887 */ /* 0x000fe40008000000 */
[----:B------:R-:W-:-:S04]  /*2470*/  USEL UR6, UR6, URZ, UP0 ;  /* 0x000000ff06067287 */ /* 0x000fc80008000000 */
[----:B------:R-:W-:Y:S01]  /*2480*/  ULEA UR6, UR6, UR4, 0x3 ;  /* 0x0000000406067291 */ /* 0x000fe2000f8e18ff */
[----:B-1----:R-:W-:-:S04]  /*2490*/  LOP3.LUT R2, R17, UR5, RZ, 0x3c, !PT ;  /* 0x0000000511027c12 */ /* 0x002fc8000f8e3cff */
[----:B------:R-:W-:Y:S01]  /*24a0*/  SHF.L.U32 R2, R2, 0x1f, RZ ;  /* 0x0000001f02027819 */ /* 0x000fe200000006ff */
[----:B----4-:R-:W-:-:S07]  /*24b0*/  IMAD.U32 R0, RZ, RZ, UR6 ;  /* 0x00000006ff007e24 */ /* 0x010fce000f8e00ff */
.L_x_38:
[----:B-1----:R1:W2:Y:S02]  /*24c0*/  SYNCS.PHASECHK.TRANS64.TRYWAIT P0, [R0+URZ], R2 ;  /* 0x00000002000075a7 */ /* 0x0022a400080011ff */
[----:B--2---:R-:W-:Y:S05]  /*24d0*/  @!P0 NANOSLEEP.SYNCS 0x989680 ;  /* 0x009896800000895d */ /* 0x004fea0003900000 */
[----:B------:R-:W2:Y:S02]  /*24e0*/  @!P0 SYNCS.PHASECHK.TRANS64 P0, [R0+URZ], R2 ;  /* 0x00000002000085a7 */ /* 0x000ea400080010ff */
[----:B--2---:R-:W-:Y:S05]  /*24f0*/  @P0 EXIT ;  /* 0x000000000000094d */ /* 0x004fea0003800000 */
[----:B------:R-:W-:Y:S05]  /*2500*/  BRA `(.L_x_38) ;  /* 0xfffffffc00ec7947 */ /* 0x000fea000383ffff */
.L_x_17:
[----:B------:R-:W-:-:S04]  /*2510*/  UISETP.NE.AND UP1, UPT, UR37, URZ, UPT ;  /* 0x000000ff2500728c */ /* 0x000fc8000bf25270 */
[----:B------:R-:W-:-:S09]  /*2520*/  UISETP.NE.OR UP1, UPT, UR8, 0x1, UP1 ;  /* 0x000000010800788c */ /* 0x000fd20008f25670 */
[----:B------:R-:W-:Y:S05]  /*2530*/  BRA.U UP1, `(.L_x_39) ;  /* 0x0000000501487547 */ /* 0x000fea000b800000 */
[----:B------:R-:W-:Y:S01]  /*2540*/  ISETP.NE.AND P2, PT, R2, RZ, PT ;  /* 0x000000ff0200720c */ /* 0x000fe20003f45270 */
[----:B------:R-:W-:Y:S01]  /*2550*/  IMAD.MOV.U32 R12, RZ, RZ, 0x1 ;  /* 0x00000001ff0c7424 */ /* 0x000fe200078e00ff */
[----:B------:R-:W-:Y:S02]  /*2560*/  CS2R R10, SRZ ;  /* 0x00000000000a7805 */ /* 0x000fe4000001ff00 */
[----:B------:R-:W-:Y:S01]  /*2570*/  CS2R R8, SRZ ;  /* 0x0000000000087805 */ /* 0x000fe2000001ff00 */
[----:B------:R-:W-:Y:S01]  /*2580*/  UMOV UR4, 0x400 ;  /* 0x0000040000047882 */ /* 0x000fe20000000000 */
[----:B------:R-:W-:Y:S01]  /*2590*/  UMOV UR6, URZ ;  /* 0x000000ff00067c82 */ /* 0x000fe20008000000 */
[----:B------:R-:W-:-:S12]  /*25a0*/  ULEA UR37, UR37, UR4, 0x18 ;  /* 0x0000000425257291 */ /* 0x000fd8000f8ec0ff */
.L_x_43:
[----:B------:R-:W-:Y:S02]  /*25b0*/  LEA R0, R8, UR37, 0x3 ;  /* 0x0000002508007c11 */ /* 0x000fe4000f8e18ff */
[----:B------:R-:W-:-:S03]  /*25c0*/  SHF.L.U32 R4, R9, 0x1f, RZ ;  /* 0x0000001f09047819 */ /* 0x000fc600000006ff */
[----:B------:R-:W-:Y:S01]  /*25d0*/  VIADD R5, R0, 0xf0 ;  /* 0x000000f000057836 */ /* 0x000fe20000000000 */
[----:B------:R-:W1:Y:S02]  /*25e0*/  SYNCS.PHASECHK.TRANS64.TRYWAIT P0, [R0+URZ+0xe0], R4 ;  /* 0x0000e004000075a7 */ /* 0x000e6400080011ff */
[----:B-1----:R-:W-:Y:S05]  /*25f0*/  @!P0 BRA `(.L_x_40) ;  /* 0x0000006800308947 */ /* 0x002fea0003800000 */
.L_x_138:
[----:B------:R-:W-:Y:S01]  /*2600*/  ULEA UR5, UR6, UR37, 0x3 ;  /* 0x0000002506057291 */ /* 0x000fe2000f8e18ff */
[----:B-1----:R-:W-:Y:S01]  /*2610*/  PRMT R0, RZ, 0x654, R5 ;  /* 0x00000654ff007816 */ /* 0x002fe20000000005 */
[----:B------:R-:W-:Y:S01]  /*2620*/  @!P2 IMAD.MOV.U32 R4, RZ, RZ, 0x10 ;  /* 0x00000010ff04a424 */ /* 0x000fe200078e00ff */
[----:B------:R-:W-:Y:S01]  /*2630*/  SHF.L.U32 R5, R12, 0x1f, RZ ;  /* 0x0000001f0c057819 */ /* 0x000fe200000006ff */
[----:B------:R-:W-:Y:S01]  /*2640*/  UIADD3 UR4, UPT, UPT, UR5, 0x80, URZ ;  /* 0x0000008005047890 */ /* 0x000fe2000fffe0ff */
[----:B------:R1:W-:Y:S05]  /*2650*/  SYNCS.ARRIVE.TRANS64.RED.A1T0 RZ, [R0+URZ], RZ ;  /* 0x000000ff00ff79a7 */ /* 0x0003ea00081004ff */
[----:B------:R-:W-:Y:S01]  /*2660*/  IMAD.U32 R6, RZ, RZ, UR4 ;  /* 0x00000004ff067e24 */ /* 0x000fe2000f8e00ff */
[----:B------:R-:W2:Y:S04]  /*2670*/  SYNCS.PHASECHK.TRANS64.TRYWAIT P0, [UR5+0x90], R5 ;  /* 0x00009005ff0075a7 */ /* 0x000ea80008001105 */
[----:B------:R-:W-:Y:S01]  /*2680*/  PRMT R6, R2, 0x654, R6 ;  /* 0x0000065402067816 */ /* 0x000fe20000000006 */
[----:B-12---:R-:W-:Y:S06]  /*2690*/  @!P0 BRA `(.L_x_41) ;  /* 0x00000068001c8947 */ /* 0x006fec0003800000 */
.L_x_140:
[----:B------:R-:W-:Y:S01]  /*26a0*/  ULEA UR4, UR6, UR37, 0x4 ;  /* 0x0000002506047291 */ /* 0x000fe2000f8e20ff */
[----:B------:R-:W-:Y:S01]  /*26b0*/  SEL R3, R6, R3, !P2 ;  /* 0x0000000306037207 */ /* 0x000fe20005000000 */
[----:B------:R-:W-:Y:S01]  /*26c0*/  UIADD3 UR5, UPT, UPT, UR5, 0x80, URZ ;  /* 0x0000008005057890 */ /* 0x000fe2000fffe0ff */
[----:B-1----:R-:W-:Y:S01]  /*26d0*/  LEA R0, R11, UR37, 0x3 ;  /* 0x000000250b007c11 */ /* 0x002fe2000f8e18ff */
[----:B------:R-:W-:Y:S01]  /*26e0*/  UIADD3 UR4, UPT, UPT, UR4, 0x110, URZ ;  /* 0x0000011004047890 */ /* 0x000fe2000fffe0ff */
[----:B------:R1:W-:Y:S01]  /*26f0*/  @!P2 SYNCS.ARRIVE.TRANS64.RED RZ, [R3+URZ], R4 ;  /* 0x0000000403ffa9a7 */ /* 0x0003e200080004ff */
[----:B------:R-:W-:Y:S01]  /*2700*/  UIADD3 UR6, UPT, UPT, UR6, 0x1, URZ ;  /* 0x0000000106067890 */ /* 0x000fe2000fffe0ff */
[----:B------:R-:W-:-:S03]  /*2710*/  VIADD R8, R8, 0x1 ;  /* 0x0000000108087836 */ /* 0x000fc60000000000 */
[----:B------:R-:W-:Y:S02]  /*2720*/  UISETP.NE.AND UP0, UPT, UR6, 0x2, UPT ;  /* 0x000000020600788c */ /* 0x000fe4000bf05270 */
[----:B------:R-:W-:Y:S01]  /*2730*/  ISETP.NE.AND P0, PT, R8, 0x2, PT ;  /* 0x000000020800780c */ /* 0x000fe20003f05270 */
[----:B------:R-:W-:Y:S06]  /*2740*/  UGETNEXTWORKID.BROADCAST [UR4], [UR5] ;  /* 0x00000000040073ca */ /* 0x000fec0008000100 */
[----:B------:R-:W-:Y:S02]  /*2750*/  USEL UR4, URZ, 0x1, UP0 ;  /* 0x00000001ff047887 */ /* 0x000fe40008000000 */
[----:B------:R-:W-:-:S04]  /*2760*/  USEL UR6, UR6, URZ, UP0 ;  /* 0x000000ff06067287 */ /* 0x000fc80008000000 */
[----:B------:R-:W-:Y:S02]  /*2770*/  LOP3.LUT R12, R12, UR4, RZ, 0x3c, !PT ;  /* 0x000000040c0c7c12 */ /* 0x000fe4000f8e3cff */
[----:B-1----:R-:W-:-:S04]  /*2780*/  SHF.L.U32 R4, R10, 0x1f, RZ ;  /* 0x0000001f0a047819 */ /* 0x002fc800000006ff */
[----:B------:R-:W1:Y:S02]  /*2790*/  SYNCS.PHASECHK.TRANS64.TRYWAIT P1, [R0+URZ+0x80], R4 ;  /* 0x00008004000075a7 */ /* 0x000e6400080211ff */
[----:B-1----:R-:W-:Y:S05]  /*27a0*/  @!P1 BRA `(.L_x_42) ;  /* 0x0000006400f09947 */ /* 0x002fea0003800000 */
.L_x_141:
[C---:B-1----:R-:W-:Y:S01]  /*27b0*/  LEA R4, R11.reuse, UR37, 0x4 ;  /* 0x000000250b047c11 */ /* 0x042fe2000f8e20ff */
[----:B------:R-:W-:Y:S01]  /*27c0*/  VIADD R0, R0, 0x90 ;  /* 0x0000009000007836 */ /* 0x000fe20000000000 */
[----:B------:R-:W-:Y:S01]  /*27d0*/  SEL R8, R8, RZ, P0 ;  /* 0x000000ff08087207 */ /* 0x000fe20000000000 */
[----:B------:R-:W-:-:S03]  /*27e0*/  VIADD R11, R11, 0x1 ;  /* 0x000000010b0b7836 */ /* 0x000fc60000000000 */
[----:B------:R-:W1:Y:S01]  /*27f0*/  LDS.128 R4, [R4+0x110] ;  /* 0x0001100004047984 */ /* 0x000e620000000c00 */
[----:B------:R-:W-:Y:S02]  /*2800*/  PRMT R0, RZ, 0x654, R0 ;  /* 0x00000654ff007816 */ /* 0x000fe40000000000 */
[C---:B------:R-:W-:Y:S01]  /*2810*/  ISETP.NE.AND P1, PT, R11.reuse, 0x2, PT ;  /* 0x000000020b00780c */ /* 0x040fe20003f25270 */
[----:B------:R-:W-:Y:S01]  /*2820*/  @!PT LDS RZ, [RZ] ;  /* 0x00000000fffff984 */ /* 0x000fe20000000800 */
[----:B------:R-:W-:Y:S01]  /*2830*/  @!PT LDS RZ, [RZ] ;  /* 0x00000000fffff984 */ /* 0x000fe20000000800 */
[----:B------:R-:W-:Y:S01]  /*2840*/  @!PT LDS RZ, [RZ] ;  /* 0x00000000fffff984 */ /* 0x000fe20000000800 */
[----:B------:R-:W-:Y:S01]  /*2850*/  @!PT LDS RZ, [RZ] ;  /* 0x00000000fffff984 */ /* 0x000fe20000000800 */
[----:B------:R2:W-:Y:S06]  /*2860*/  MEMBAR.ALL.CTA ;  /* 0x0000000000007992 */ /* 0x0005ec0000008000 */
[----:B--2---:R-:W2:Y:S01]  /*2870*/  FENCE.VIEW.ASYNC.S ;  /* 0x00000000000073c6 */ /* 0x004ea20000000000 */
[----:B------:R-:W-:Y:S01]  /*2880*/  SEL R11, R11, RZ, P1 ;  /* 0x000000ff0b0b7207 */ /* 0x000fe20000800000 */
[----:B--2---:R2:W-:Y:S01]  /*2890*/  SYNCS.ARRIVE.TRANS64.RED.A1T0 RZ, [R0+URZ], RZ ;  /* 0x000000ff00ff79a7 */ /* 0x0045e200081004ff */
[----:B-1----:R-:W-:-:S02]  /*28a0*/  LOP3.LUT P3, RZ, R6, 0x1, RZ, 0xc0, !PT ;  /* 0x0000000106ff7812 */ /* 0x002fc4000786c0ff */
[----:B------:R-:W-:-:S04]  /*28b0*/  SEL R4, RZ, 0x1, P1 ;  /* 0x00000001ff047807 */ /* 0x000fc80000800000 */
[----:B------:R-:W-:Y:S02]  /*28c0*/  LOP3.LUT R10, R10, R4, RZ, 0x3c, !PT ;  /* 0x000000040a0a7212 */ /* 0x000fe400078e3cff */
[----:B--2---:R-:W-:-:S04]  /*28d0*/  SEL R0, RZ, 0x1, P0 ;  /* 0x00000001ff007807 */ /* 0x004fc80000000000 */
[----:B------:R-:W-:Y:S01]  /*28e0*/  LOP3.LUT R9, R9, R0, RZ, 0x3c, !PT ;  /* 0x0000000009097212 */ /* 0x000fe200078e3cff */
[----:B------:R-:W-:Y:S06]  /*28f0*/  @P3 BRA `(.L_x_43) ;  /* 0xfffffffc002c3947 */ /* 0x000fec000383ffff */
[----:B------:R-:W-:Y:S01]  /*2900*/  ULEA UR5, UR6, UR37, 0x3 ;  /* 0x0000002506057291 */ /* 0x000fe2000f8e18ff */
[----:B------:R-:W-:-:S08]  /*2910*/  SHF.L.U32 R2, R12, 0x1f, RZ ;  /* 0x0000001f0c027819 */ /* 0x000fd000000006ff */
[----:B------:R-:W1:Y:S02]  /*2920*/  SYNCS.PHASECHK.TRANS64 P0, [UR5+0x90], R2 ;  /* 0x00009002ff0075a7 */ /* 0x000e640008001005 */
[----:B-1----:R-:W-:Y:S05]  /*2930*/  @P0 BRA `(.L_x_44) ;  /* 0x0000000000080947 */ /* 0x002fea0003800000 */
[----:B------:R-:W1:Y:S02]  /*2940*/  SYNCS.PHASECHK.TRANS64.TRYWAIT P0, [UR5+0x90], R2 ;  /* 0x00009002ff0075a7 */ /* 0x000e640008001105 */
[----:B-1----:R-:W-:Y:S05]  /*2950*/  @!P0 BRA `(.L_x_45) ;  /* 0x0000006400988947 */ /* 0x002fea0003800000 */
.L_x_44:
[----:B------:R-:W-:-:S04]  /*2960*/  UIADD3 UR4, UPT, UPT, UR6, 0x1, URZ ;  /* 0x0000000106047890 */ /* 0x000fc8000fffe0ff */
[----:B------:R-:W-:-:S04]  /*2970*/  UISETP.NE.AND UP0, UPT, UR4, 0x2, UPT ;  /* 0x000000020400788c */ /* 0x000fc8000bf05270 */
[----:B------:R-:W-:Y:S02]  /*2980*/  USEL UR7, URZ, 0x1, UP0 ;  /* 0x00000001ff077887 */ /* 0x000fe40008000000 */
[----:B------:R-:W-:-:S04]  /*2990*/  USEL UR4, UR4, URZ, UP0 ;  /* 0x000000ff04047287 */ /* 0x000fc80008000000 */
[----:B------:R-:W-:Y:S01]  /*29a0*/  ULEA UR4, UR4, UR37, 0x3 ;  /* 0x0000002504047291 */ /* 0x000fe2000f8e18ff */
[----:B-1----:R-:W-:-:S04]  /*29b0*/  LOP3.LUT R2, R12, UR7, RZ, 0x3c, !PT ;  /* 0x000000070c027c12 */ /* 0x002fc8000f8e3cff */
[----:B------:R-:W-:-:S04]  /*29c0*/  SHF.L.U32 R0, R2, 0x1f, RZ ;  /* 0x0000001f02007819 */ /* 0x000fc800000006ff */
[----:B------:R-:W1:Y:S02]  /*29d0*/  SYNCS.PHASECHK.TRANS64 P0, [UR4+0x90], R0 ;  /* 0x00009000ff0075a7 */ /* 0x000e640008001004 */
[----:B-1----:R-:W-:Y:S05]  /*29e0*/  @P0 EXIT ;  /* 0x000000000000094d */ /* 0x002fea0003800000 */
[----:B------:R-:W-:Y:S02]  /*29f0*/  SHF.L.U32 R2, R2, 0x1f, RZ ;  /* 0x0000001f02027819 */ /* 0x000fe400000006ff */
[----:B------:R-:W-:-:S07]  /*2a00*/  MOV R0, UR4 ;  /* 0x0000000400007c02 */ /* 0x000fce0008000f00 */
.L_x_46:
[----:B-1----:R1:W2:Y:S02]  /*2a10*/  SYNCS.PHASECHK.TRANS64.TRYWAIT P0, [R0+URZ+0x90], R2 ;  /* 0x00009002000075a7 */ /* 0x0022a400080011ff */
[----:B--2---:R-:W-:Y:S05]  /*2a20*/  @!P0 NANOSLEEP.SYNCS 0x989680 ;  /* 0x009896800000895d */ /* 0x004fea0003900000 */
[----:B------:R-:W2:Y:S02]  /*2a30*/  @!P0 SYNCS.PHASECHK.TRANS64 P0, [R0+URZ+0x90], R2 ;  /* 0x00009002000085a7 */ /* 0x000ea400080010ff */
[----:B--2---:R-:W-:Y:S05]  /*2a40*/  @P0 EXIT ;  /* 0x000000000000094d */ /* 0x004fea0003800000 */
[----:B------:R-:W-:Y:S05]  /*2a50*/  BRA `(.L_x_46) ;  /* 0xfffffffc00ec7947 */ /* 0x000fea000383ffff */
.L_x_39:
[----:B------:R-:W-:-:S09]  /*2a60*/  UISETP.NE.AND UP1, UPT, UR8, URZ, UPT ;  /* 0x000000ff0800728c */ /* 0x000fd2000bf25270 */
[----:B------:R-:W-:Y:S05]  /*2a70*/  BRA.U UP1, `(.L_x_47) ;  /* 0x0000000d01b47547 */ /* 0x000fea000b800000 */
[----:B------:R-:W-:Y:S01]  /*2a80*/  UMOV UR4, 0x40 ;  /* 0x0000004000047882 */ /* 0x000fe20000000000 */
[----:B------:R-:W-:Y:S01]  /*2a90*/  NOP ;  /* 0x0000000000007918 */ /* 0x000fe20000000000 */
[----:B------:R-:W-:Y:S01]  /*2aa0*/  ULEA UR4, UR37, UR4, 0x18 ;  /* 0x0000000425047291 */ /* 0x000fe2000f8ec0ff */
[----:B------:R-:W-:Y:S02]  /*2ab0*/  UMOV UR5, 0x400 ;  /* 0x0000040000057882 */ /* 0x000fe40000000000 */
[----:B------:R-:W-:-:S06]  /*2ac0*/  ULEA UR37, UR37, UR5, 0x18 ;  /* 0x0000000525257291 */ /* 0x000fcc000f8ec0ff */
[----:B------:R-:W1:Y:S02]  /*2ad0*/  LDS.U8 R0, [UR4+0x1c] ;  /* 0x00001c04ff007984 */ /* 0x000e640008000000 */
[----:B-1----:R-:W-:-:S13]  /*2ae0*/  ISETP.NE.AND P0, PT, R0, RZ, PT ;  /* 0x000000ff0000720c */ /* 0x002fda0003f05270 */
[----:B------:R-:W-:Y:S05]  /*2af0*/  @P0 BRA `(.L_x_48) ;  /* 0x0000000000580947 */ /* 0x000fea0003800000 */
[----:B------:R-:W-:-:S13]  /*2b00*/  ELECT P0, URZ, PT ;  /* 0x0000000000ff782f */ /* 0x000fda0003800000 */
[----:B------:R-:W-:Y:S05]  /*2b10*/  @!P0 BRA `(.L_x_49) ;  /* 0x0000000000608947 */ /* 0x000fea0003800000 */
[----:B------:R-:W-:Y:S01]  /*2b20*/  UMOV UR5, 0x10 ;  /* 0x0000001000057882 */ /* 0x000fe20000000000 */
[----:B------:R-:W-:Y:S01]  /*2b30*/  HFMA2 R0, -RZ, RZ, 0, 5.9604644775390625e-08 ;  /* 0x00000001ff007431 */ /* 0x000fe200000001ff */
[----:B------:R-:W-:-:S03]  /*2b40*/  MOV R2, 0xffff ;  /* 0x0000ffff00027802 */ /* 0x000fc60000000f00 */
[----:B------:R-:W-:Y:S04]  /*2b50*/  DEPBAR.LE SB1, 0x36 ;  /* 0x00009d800000791a */ /* 0x000fe80000000000 */
[----:B------:R-:W1:Y:S02]  /*2b60*/  UTCATOMSWS.FIND_AND_SET.ALIGN UP0, UR5, UR5 ;  /* 0x00000005000575e3 */ /* 0x000e640008000800 */
[----:B-1----:R-:W-:Y:S01]  /*2b70*/  MOV R3, UR5 ;  /* 0x0000000500037c02 */ /* 0x002fe20008000f00 */
[----:B------:R-:W-:Y:S06]  /*2b80*/  BRA.U UP0, `(.L_x_50) ;  /* 0x0000000100187547 */ /* 0x000fec000b800000 */
.L_x_51:
[----:B------:R-:W-:Y:S05]  /*2b90*/  NANOSLEEP 0x64 ;  /* 0x000000640000795d */ /* 0x000fea0003800000 */
[----:B------:R-:W-:-:S05]  /*2ba0*/  UMOV UR5, 0x10 ;  /* 0x0000001000057882 */ /* 0x000fca0000000000 */
[----:B------:R-:W-:Y:S04]  /*2bb0*/  DEPBAR.LE SB1, 0x36 ;  /* 0x00009d800000791a */ /* 0x000fe80000000000 */
[----:B------:R-:W1:Y:S02]  /*2bc0*/  UTCATOMSWS.FIND_AND_SET.ALIGN UP0, UR5, UR5 ;  /* 0x00000005000575e3 */ /* 0x000e640008000800 */
[----:B-1----:R-:W-:Y:S01]  /*2bd0*/  MOV R3, UR5 ;  /* 0x0000000500037c02 */ /* 0x002fe20008000f00 */
[----:B------:R-:W-:Y:S05]  /*2be0*/  BRA.U !UP0, `(.L_x_51) ;  /* 0xfffffffd08e87547 */ /* 0x000fea000b83ffff */
.L_x_50:
[-C--:B------:R-:W-:Y:S02]  /*2bf0*/  SHF.L.U32 R2, R2, R3.reuse, RZ ;  /* 0x0000000302027219 */ /* 0x080fe400000006ff */
[----:B------:R-:W-:Y:S01]  /*2c00*/  SHF.L.U32 R0, R0, R3, RZ ;  /* 0x0000000300007219 */ /* 0x000fe200000006ff */
[----:B------:R-:W-:Y:S02]  /*2c10*/  IMAD.SHL.U32 R3, R3, 0x20, RZ ;  /* 0x0000002003037824 */ /* 0x000fe400078e00ff */
[----:B------:R1:W-:Y:S04]  /*2c20*/  ATOMS.OR RZ, [UR4+0x14], R2 ;  /* 0x00001402ffff798c */ /* 0x0003e8000b000004 */
[----:B------:R1:W-:Y:S04]  /*2c30*/  ATOMS.OR RZ, [UR4+0x18], R0 ;  /* 0x00001800ffff798c */ /* 0x0003e8000b000004 */
[----:B------:R1:W-:Y:S01]  /*2c40*/  STS [UR37+0x130], R3 ;  /* 0x00013003ff007988 */ /* 0x0003e20008000825 */
[----:B------:R-:W-:Y:S05]  /*2c50*/  BRA `(.L_x_49) ;  /* 0x0000000000107947 */ /* 0x000fea0003800000 */
.L_x_48:
[----:B------:R-:W-:Y:S02]  /*2c60*/  MOV R0, 0xffffffff ;  /* 0xffffffff00007802 */ /* 0x000fe40000000f00 */
[----:B------:R-:W-:-:S03]  /*2c70*/  MOV R2, 0x2ca0 ;  /* 0x00002ca000027802 */ /* 0x000fc60000000f00 */
[----:B------:R1:W-:Y:S04]  /*2c80*/  STS [UR37+0x130], R0 ;  /* 0x00013000ff007988 */ /* 0x0003e80008000825 */
[----:B-1-3-5:R-:W-:Y:S05]  /*2c90*/  CALL.REL.NOINC `($__internal_1_$__cuda_sm10x_tcgen05_guardrail_trap_phase_invalid_during_alloc) ;  /* 0x0000006800e07944 */ /* 0x02afea0003c00000 */
.L_x_49:
[----:B------:R-:W-:Y:S05]  /*2ca0*/  WARPSYNC.ALL ;  /* 0x0000000000007948 */ /* 0x000fea0003800000 */
[----:B------:R-:W2:Y:S01]  /*2cb0*/  S2UR UR5, SR_CgaCtaId ;  /* 0x00000000000579c3 */ /* 0x000ea20000008800 */
[----:B------:R-:W-:Y:S01]  /*2cc0*/  UMOV UR4, 0x400 ;  /* 0x0000040000047882 */ /* 0x000fe20000000000 */
[----:B------:R-:W-:-:S06]  /*2cd0*/  NOP ;  /* 0x0000000000007918 */ /* 0x000fcc0000000000 */
[----:B------:R-:W-:Y:S06]  /*2ce0*/  BAR.ARV 0x6, 0xa0 ;  /* 0x0182800000007b1d */ /* 0x000fec0000002000 */
[----:B------:R-:W4:Y:S01]  /*2cf0*/  LDCU UR7, c[0x0][0x38c] ;  /* 0x00007180ff0777ac */ /* 0x000f220008000800 */
[----:B------:R-:W-:Y:S01]  /*2d00*/  IMAD.MOV.U32 R11, RZ, RZ, 0x1 ;  /* 0x00000001ff0b7424 */ /* 0x000fe200078e00ff */
[----:B------:R-:W-:Y:S01]  /*2d10*/  CS2R R8, SRZ ;  /* 0x0000000000087805 */ /* 0x000fe2000001ff00 */
[----:B------:R-:W-:Y:S01]  /*2d20*/  IMAD.MOV.U32 R10, RZ, RZ, RZ ;  /* 0x000000ffff0a7224 */ /* 0x000fe200078e00ff */
[----:B------:R-:W3:Y:S01]  /*2d30*/  LDCU UR6, c[0x0][0x38c] ;  /* 0x00007180ff0677ac */ /* 0x000ee20008000800 */
[----:B------:R-:W-:Y:S01]  /*2d40*/  UMOV UR15, URZ ;  /* 0x000000ff000f7c82 */ /* 0x000fe20008000000 */
[----:B------:R-:W-:Y:S01]  /*2d50*/  UMOV UR14, URZ ;  /* 0x000000ff000e7c82 */ /* 0x000fe20008000000 */
[----:B--2---:R-:W-:Y:S01]  /*2d60*/  ULEA UR5, UR5, UR4, 0x18 ;  /* 0x0000000405057291 */ /* 0x004fe2000f8ec0ff */
[----:B------:R-:W-:Y:S01]  /*2d70*/  UMOV UR24, 0x0 ;  /* 0x0000000000187882 */ /* 0x000fe20000000000 */
[----:B------:R-:W-:-:S02]  /*2d80*/  UMOV UR25, 0x8208010 ;  /* 0x0820801000197882 */ /* 0x000fc40000000000 */
[----:B------:R-:W-:Y:S02]  /*2d90*/  UIADD3 UR10, UPT, UPT, UR5, 0x8400, URZ ;  /* 0x00008400050a7890 */ /* 0x000fe4000fffe0ff */
[----:B------:R-:W-:Y:S02]  /*2da0*/  UIADD3 UR11, UPT, UPT, UR5, 0x14400, URZ ;  /* 0x00014400050b7890 */ /* 0x000fe4000fffe0ff */
[----:B----4-:R-:W-:Y:S01]  /*2db0*/  UIADD3 UR7, UPT, UPT, UR7, 0x3f, URZ ;  /* 0x0000003f07077890 */ /* 0x010fe2000fffe0ff */
[----:B-1----:R-:W1:Y:S01]  /*2dc0*/  LDS R0, [UR5+0x130] ;  /* 0x00013005ff007984 */ /* 0x002e620008000800 */
[----:B------:R-:W-:Y:S02]  /*2dd0*/  USHF.R.U32.HI UR10, URZ, 0x4, UR10 ;  /* 0x00000004ff0a7899 */ /* 0x000fe4000801160a */
[----:B------:R-:W-:Y:S02]  /*2de0*/  USHF.R.S32.HI UR4, URZ, 0x1f, UR7 ;  /* 0x0000001fff047899 */ /* 0x000fe40008011407 */
[----:B------:R-:W-:-:S02]  /*2df0*/  USHF.R.U32.HI UR11, URZ, 0x4, UR11 ;  /* 0x00000004ff0b7899 */ /* 0x000fc4000801160b */
[----:B------:R-:W-:Y:S02]  /*2e00*/  ULEA.HI UR4, UR4, UR7, URZ, 0x6 ;  /* 0x0000000704047291 */ /* 0x000fe4000f8f30ff */
[----:B------:R-:W-:Y:S02]  /*2e10*/  ULOP3.LUT UR10, UR10, 0x3fff, URZ, 0xc0, !UPT ;  /* 0x00003fff0a0a7892 */ /* 0x000fe4000f8ec0ff */
[----:B------:R-:W-:Y:S02]  /*2e20*/  USHF.R.S32.HI UR4, URZ, 0x6, UR4 ;  /* 0x00000006ff047899 */ /* 0x000fe40008011404 */
[----:B------:R-:W-:Y:S02]  /*2e30*/  ULOP3.LUT UR11, UR11, 0x3fff, URZ, 0xc0, !UPT ;  /* 0x00003fff0b0b7892 */ /* 0x000fe4000f8ec0ff */
[----:B------:R-:W-:Y:S01]  /*2e40*/  UISETP.LT.AND UP0, UPT, UR4, 0x1, UPT ;  /* 0x000000010400788c */ /* 0x000fe2000bf01270 */
[----:B------:R-:W-:Y:S01]  /*2e50*/  UMOV UR22, 0x0 ;  /* 0x0000000000167882 */ /* 0x000fe20000000000 */
[----:B------:R-:W-:-:S02]  /*2e60*/  UMOV UR23, 0x8208010 ;  /* 0x0820801000177882 */ /* 0x000fc40000000000 */
[----:B------:R-:W-:Y:S02]  /*2e70*/  USEL UR9, UR4, 0x1, !UP0 ;  /* 0x0000000104097887 */ /* 0x000fe4000c000000 */
[----:B------:R-:W-:Y:S02]  /*2e80*/  ULOP3.LUT UR10, UR10, 0x2000000, URZ, 0xfc, !UPT ;  /* 0x020000000a0a7892 */ /* 0x000fe4000f8efcff */
[----:B------:R-:W-:Y:S02]  /*2e90*/  ULOP3.LUT UR11, UR11, 0x10000, URZ, 0xfc, !UPT ;  /* 0x000100000b0b7892 */ /* 0x000fe4000f8efcff */
[----:B------:R-:W-:Y:S02]  /*2ea0*/  UIADD3 UR9, UPT, UPT, -UR9, URZ, URZ ;  /* 0x000000ff09097290 */ /* 0x000fe4000fffe1ff */
[----:B---3--:R-:W-:Y:S01]  /*2eb0*/  UISETP.GE.AND UP3, UPT, UR6, 0x1, UPT ;  /* 0x000000010600788c */ /* 0x008fe2000bf66270 */
[----:B------:R-:W-:Y:S01]  /*2ec0*/  UMOV UR20, 0x0 ;  /* 0x0000000000147882 */ /* 0x000fe20000000000 */
[----:B------:R-:W-:Y:S01]  /*2ed0*/  UMOV UR21, 0x8208010 ;  /* 0x0820801000157882 */ /* 0x000fe20000000000 */
[----:B------:R-:W-:Y:S01]  /*2ee0*/  UMOV UR18, 0x0 ;  /* 0x0000000000127882 */ /* 0x000fe20000000000 */
[----:B------:R-:W-:Y:S01]  /*2ef0*/  UMOV UR19, 0x8208010 ;  /* 0x0820801000137882 */ /* 0x000fe20000000000 */
[----:B-1----:R-:W-:-:S15]  /*2f00*/  R2UR UR16, R0 ;  /* 0x00000000001072ca */ /* 0x002fde00000e0000 */
.L_x_58:
[----:B------:R-:W-:Y:S02]  /*2f10*/  LEA R0, R10, UR5, 0x3 ;  /* 0x000000050a007c11 */ /* 0x000fe4000f8e18ff */
[----:B------:R-:W-:Y:S02]  /*2f20*/  SHF.L.U32 R2, R9, 0x1f, RZ ;  /* 0x0000001f09027819 */ /* 0x000fe400000006ff */
[----:B------:R-:W-:Y:S01]  /*2f30*/  PLOP3.LUT P0, PT, PT, PT, UP3, 0x80, 0x8 ;  /* 0x000000000008781c */ /* 0x000fe20003f0f038 */
[----:B------:R-:W-:Y:S01]  /*2f40*/  VIADD R3, R0, 0x90 ;  /* 0x0000009000037836 */ /* 0x000fe20000000000 */
[----:B-1----:R-:W1:Y:S02]  /*2f50*/  SYNCS.PHASECHK.TRANS64.TRYWAIT P1, [R0+URZ+0x80], R2 ;  /* 0x00008002000075a7 */ /* 0x002e6400080211ff */
[----:B-1-3--:R-:W-:Y:S09]  /*2f60*/  @!P1 BRA `(.L_x_52) ;  /* 0x00000060002c9947 */ /* 0x00aff20003800000 */
.L_x_143:
[----:B------:R-:W-:Y:S01]  /*2f70*/  LEA R4, R10, UR5, 0x4 ;  /* 0x000000050a047c11 */ /* 0x000fe2000f8e20ff */
[----:B------:R-:W-:Y:S01]  /*2f80*/  @UP3 ULEA UR6, UR14, UR5, 0x3 ;  /* 0x000000050e063291 */ /* 0x000fe2000f8e18ff */
[----:B------:R-:W-:Y:S01]  /*2f90*/  PLOP3.LUT P2, PT, PT, PT, PT, 0x80, 0x8 ;  /* 0x000000000008781c */ /* 0x000fe20003f4f070 */
[----:B------:R-:W-:Y:S01]  /*2fa0*/  ULEA UR7, UR15, UR5, 0x3 ;  /* 0x000000050f077291 */ /* 0x000fe2000f8e18ff */
[----:B------:R-:W-:Y:S01]  /*2fb0*/  PRMT R3, RZ, 0x654, R3 ;  /* 0x00000654ff037816 */ /* 0x000fe20000000003 */
[----:B------:R-:W-:Y:S01]  /*2fc0*/  ULEA UR8, UR15, UR16, 0x7 ;  /* 0x000000100f087291 */ /* 0x000fe2000f8e38ff */
[----:B------:R-:W2:Y:S01]  /*2fd0*/  LDS.128 R4, [R4+0x110] ;  /* 0x0001100004047984 */ /* 0x000ea20000000c00 */
[----:B-1----:R-:W-:Y:S02]  /*2fe0*/  @P0 SHF.L.U32 R2, R8, 0x1f, RZ ;  /* 0x0000001f08020819 */ /* 0x002fe400000006ff */
[----:B------:R-:W-:Y:S01]  /*2ff0*/  SHF.L.U32 R0, R11, 0x1f, RZ ;  /* 0x0000001f0b007819 */ /* 0x000fe200000006ff */
[----:B------:R-:W-:Y:S01]  /*3000*/  @!PT LDS RZ, [RZ] ;  /* 0x00000000fffff984 */ /* 0x000fe20000000800 */
[----:B------:R-:W-:Y:S01]  /*3010*/  @!PT LDS RZ, [RZ] ;  /* 0x00000000fffff984 */ /* 0x000fe20000000800 */
[----:B------:R-:W-:Y:S01]  /*3020*/  @!PT LDS RZ, [RZ] ;  /* 0x00000000fffff984 */ /* 0x000fe20000000800 */
[----:B------:R-:W-:Y:S01]  /*3030*/  @!PT LDS RZ, [RZ] ;  /* 0x00000000fffff984 */ /* 0x000fe20000000800 */
[----:B------:R1:W-:Y:S06]  /*3040*/  MEMBAR.ALL.CTA ;  /* 0x0000000000007992 */ /* 0x0003ec0000008000 */
[----:B-1----:R-:W1:Y:S02]  /*3050*/  FENCE.VIEW.ASYNC.S ;  /* 0x00000000000073c6 */ /* 0x002e640000000000 */
[----:B-1----:R1:W-:Y:S01]  /*3060*/  SYNCS.ARRIVE.TRANS64.RED.A1T0 RZ, [R3+URZ], RZ ;  /* 0x000000ff03ff79a7 */ /* 0x0023e200081004ff */
[----:B------:R1:W3:Y:S01]  /*3070*/  @P0 SYNCS.PHASECHK.TRANS64.TRYWAIT P2, [UR6], R2 ;  /* 0x00000002ff0005a7 */ /* 0x0002e20008041106 */
[----:B--2---:R-:W-:Y:S01]  /*3080*/  LOP3.LUT P1, RZ, R6, 0x1, RZ, 0xc0, !PT ;  /* 0x0000000106ff7812 */ /* 0x004fe2000782c0ff */
[----:B------:R-:W2:Y:S02]  /*3090*/  SYNCS.PHASECHK.TRANS64.TRYWAIT P0, [UR7+0xc0], R0 ;  /* 0x0000c000ff0075a7 */ /* 0x000ea40008001107 */
[----:B-123--:R-:W-:Y:S10]  /*30a0*/  @!P0 BRA `(.L_x_53) ;  /* 0x0000005c00f08947 */ /* 0x00eff40003800000 */
.L_x_145:
[----:B------:R-:W-:Y:S01]  /*30b0*/  IADD3 R10, PT, PT, R10, 0x1, RZ ;  /* 0x000000010a0a7810 */ /* 0x000fe20007ffe0ff */
[----:B------:R-:W-:Y:S06]  /*30c0*/  BRA.U !UP3, `(.L_x_54) ;  /* 0x000000010bc07547 */ /* 0x000fec000b800000 */
[----:B------:R-:W-:Y:S01]  /*30d0*/  UPLOP3.LUT UP4, UPT, UPT, UPT, UPT, 0x40, 0x4 ;  /* 0x000000000004789c */ /* 0x000fe20003f8e870 */
[----:B------:R-:W-:Y:S01]  /*30e0*/  UMOV UR13, UR9 ;  /* 0x00000009000d7c82 */ /* 0x000fe20008000000 */
[----:B------:R-:W-:Y:S01]  /*30f0*/  UMOV UR12, UR4 ;  /* 0x00000004000c7c82 */ /* 0x000fe20008000000 */
[----:B------:R-:W-:-:S08]  /*3100*/  UMOV UR17, UR14 ;  /* 0x0000000e00117c82 */ /* 0x000fd00008000000 */
.L_x_57:
[----:B------:R-:W-:Y:S02]  /*3110*/  UIADD3 UR13, UPT, UPT, UR13, 0x1, URZ ;  /* 0x000000010d0d7890 */ /* 0x000fe4000fffe0ff */
[----:B--2---:R-:W-:Y:S02]  /*3120*/  ULEA UR6, UR17, UR5, 0x3 ;  /* 0x0000000511067291 */ /* 0x004fe4000f8e18ff */
[----:B------:R-:W-:Y:S01]  /*3130*/  UISETP.NE.AND UP0, UPT, UR13, URZ, UPT ;  /* 0x000000ff0d00728c */ /* 0x000fe2000bf05270 */
[----:B---3--:R-:W-:Y:S10]  /*3140*/  @P2 BRA `(.L_x_55) ;  /* 0x00000000000c2947 */ /* 0x008ff40003800000 */
[----:B-1----:R-:W-:Y:S04]  /*3150*/  SHF.L.U32 R2, R8, 0x1f, RZ ;  /* 0x0000001f08027819 */ /* 0x002fe800000006ff */
[----:B------:R-:W1:Y:S02]  /*3160*/  SYNCS.PHASECHK.TRANS64.TRYWAIT P0, [UR6], R2 ;  /* 0x00000002ff0075a7 */ /* 0x000e640008001106 */
[----:B-1----:R-:W-:Y:S05]  /*3170*/  @!P0 BRA `(.L_x_56) ;  /* 0x0000005c00d48947 */ /* 0x002fea0003800000 */
.L_x_55:
[----:B------:R-:W-:Y:S01]  /*3180*/  UISETP.NE.AND UP1, UPT, UR12, 0x1, UPT ;  /* 0x000000010c00788c */ /* 0x000fe2000bf25270 */
[----:B------:R-:W-:Y:S01]  /*3190*/  PLOP3.LUT P2, PT, PT, PT, PT, 0x80, 0x8 ;  /* 0x000000000008781c */ /* 0x000fe20003f4f070 */
[----:B------:R-:W-:Y:S02]  /*31a0*/  UIADD3 UR14, UPT, UPT, UR17, 0x1, URZ ;  /* 0x00000001110e7890 */ /* 0x000fe4000fffe0ff */
[----:B------:R-:W-:Y:S02]  /*31b0*/  ULEA UR28, UR17, UR11, 0xa ;  /* 0x0000000b111c7291 */ /* 0x000fe4000f8e50ff */
[----:B------:R-:W-:Y:S01]  /*31c0*/  UISETP.NE.AND UP2, UPT, UR14, 0x3, UPT ;  /* 0x000000030e00788c */ /* 0x000fe2000bf45270 */
[----:B------:R-:W-:Y:S01]  /*31d0*/  PLOP3.LUT P0, PT, PT, PT, UP1, 0x80, 0x8 ;  /* 0x000000000008781c */ /* 0x000fe20003f0f018 */
[----:B------:R-:W-:Y:S02]  /*31e0*/  UIADD3 UR40, UPT, UPT, UR28, 0x2, URZ ;  /* 0x000000021c287890 */ /* 0x000fe4000fffe0ff */
[----:B------:R-:W-:Y:S02]  /*31f0*/  USEL UR27, URZ, 0x1, UP2 ;  /* 0x00000001ff1b7887 */ /* 0x000fe40009000000 */
[----:B------:R-:W-:Y:S02]  /*3200*/  USEL UR14, UR14, URZ, UP2 ;  /* 0x000000ff0e0e7287 */ /* 0x000fe40009000000 */
[----:B------:R-:W-:Y:S02]  /*3210*/  UIADD3 UR36, UPT, UPT, UR28, 0x4, URZ ;  /* 0x000000041c247890 */ /* 0x000fe4000fffe0ff */
[----:B------:R-:W-:Y:S01]  /*3220*/  @UP1 ULEA UR26, UR14, UR5, 0x3 ;  /* 0x000000050e1a1291 */ /* 0x000fe2000f8e18ff */
[----:B------:R-:W-:Y:S01]  /*3230*/  LOP3.LUT R8, R8, UR27, RZ, 0x3c, !PT ;  /* 0x0000001b08087c12 */ /* 0x000fe2000f8e3cff */
[----:B------:R-:W-:Y:S02]  /*3240*/  UIADD3 UR32, UPT, UPT, UR28, 0x6, URZ ;  /* 0x000000061c207890 */ /* 0x000fe4000fffe0ff */
[----:B------:R-:W-:Y:S01]  /*3250*/  UIADD3 UR6, UPT, UPT, UR6, 0x18, URZ ;  /* 0x0000001806067890 */ /* 0x000fe2000fffe0ff */
[----:B-1----:R-:W-:Y:S01]  /*3260*/  @P0 SHF.L.U32 R0, R8, 0x1f, RZ ;  /* 0x0000001f08000819 */ /* 0x002fe200000006ff */
[----:B------:R-:W-:Y:S01]  /*3270*/  UIADD3 UR12, UPT, UPT, UR12, -0x1, URZ ;  /* 0xffffffff0c0c7890 */ /* 0x000fe2000fffe0ff */
[----:B------:R-:W-:Y:S02]  /*3280*/  UMOV UR29, 0x40004040 ;  /* 0x40004040001d7882 */ /* 0x000fe40000000000 */
[----:B------:R2:W3:Y:S01]  /*3290*/  @P0 SYNCS.PHASECHK.TRANS64.TRYWAIT P2, [UR26], R0 ;  /* 0x00000000ff0005a7 */ /* 0x0004e2000804111a */
[----:B------:R-:W-:Y:S01]  /*32a0*/  ULEA UR26, UR17, UR10, 0xa ;  /* 0x0000000a111a7291 */ /* 0x000fe2000f8e50ff */
[----:B------:R-:W-:Y:S01]  /*32b0*/  UMOV UR27, 0x40004040 ;  /* 0x40004040001b7882 */ /* 0x000fe20000000000 */
[----:B------:R-:W-:Y:S02]  /*32c0*/  UMOV UR41, 0x40004040 ;  /* 0x4000404000297882 */ /* 0x000fe40000000000 */
[----:B------:R-:W-:Y:S02]  /*32d0*/  UIADD3 UR38, UPT, UPT, UR26, 0x80, URZ ;  /* 0x000000801a267890 */ /* 0x000fe4000fffe0ff */
[----:B------:R-:W-:Y:S02]  /*32e0*/  UIADD3 UR34, UPT, UPT, UR26, 0x100, URZ ;  /* 0x000001001a227890 */ /* 0x000fe4000fffe0ff */
[----:B------:R-:W-:Y:S01]  /*32f0*/  UIADD3 UR30, UPT, UPT, UR26, 0x180, URZ ;  /* 0x000001801a1e7890 */ /* 0x000fe2000fffe0ff */
[----:B------:R2:W-:Y:S01]  /*3300*/  UTCHMMA gdesc[UR26], gdesc[UR28], tmem[UR8], tmem[UR24], idesc[UR25], UP4 ;  /* 0x00ff181c1a0075ea */ /* 0x0005e2000a000008 */
[----:B------:R-:W-:Y:S01]  /*3310*/  UPLOP3.LUT UP4, UPT, UPT, UPT, UPT, 0x80, 0x8 ;  /* 0x000000000008789c */ /* 0x000fe20003f8f070 */
[----:B------:R-:W-:Y:S01]  /*3320*/  UMOV UR39, 0x40004040 ;  /* 0x4000404000277882 */ /* 0x000fe20000000000 */
[----:B------:R-:W-:Y:S01]  /*3330*/  UMOV UR37, 0x40004040 ;  /* 0x4000404000257882 */ /* 0x000fe20000000000 */
[----:B------:R2:W-:Y:S01]  /*3340*/  UTCHMMA gdesc[UR38], gdesc[UR40], tmem[UR8], tmem[UR22], idesc[UR23], UPT ;  /* 0x00ff1628260075ea */ /* 0x0005e2000b800008 */
[----:B------:R-:W-:Y:S01]  /*3350*/  UMOV UR35, 0x40004040 ;  /* 0x4000404000237882 */ /* 0x000fe20000000000 */
[----:B------:R-:W-:Y:S01]  /*3360*/  UMOV UR33, 0x40004040 ;  /* 0x4000404000217882 */ /* 0x000fe20000000000 */
[----:B------:R-:W-:Y:S01]  /*3370*/  UMOV UR31, 0x40004040 ;  /* 0x40004040001f7882 */ /* 0x000fe20000000000 */
[----:B------:R2:W-:Y:S01]  /*3380*/  UTCHMMA gdesc[UR34], gdesc[UR36], tmem[UR8], tmem[UR20], idesc[UR21], UPT ;  /* 0x00ff1424220075ea */ /* 0x0005e2000b800008 */
[----:B------:R2:W-:Y:S01]  /*3390*/  UTCHMMA gdesc[UR30], gdesc[UR32], tmem[UR8], tmem[UR18], idesc[UR19], UPT ;  /* 0x00ff12201e0075ea */ /* 0x0005e2000b800008 */
[----:B------:R2:W-:Y:S01]  /*33a0*/  UTCBAR [UR6], URZ ;  /* 0x000000ff060073e9 */ /* 0x0005e200080000ff */
[----:B------:R-:W-:Y:S01]  /*33b0*/  UMOV UR17, UR14 ;  /* 0x0000000e00117c82 */ /* 0x000fe20008000000 */
[----:B------:R-:W-:Y:S05]  /*33c0*/  BRA.U UP0, `(.L_x_57) ;  /* 0xfffffffd00507547 */ /* 0x000fea000b83ffff */
.L_x_54:
[----:B------:R-:W-:Y:S01]  /*33d0*/  UIADD3 UR15, UPT, UPT, UR15, 0x1, URZ ;  /* 0x000000010f0f7890 */ /* 0x000fe2000fffe0ff */
[C---:B------:R-:W-:Y:S01]  /*33e0*/  ISETP.NE.AND P0, PT, R10.reuse, 0x2, PT ;  /* 0x000000020a00780c */ /* 0x040fe20003f05270 */
[----:B------:R-:W-:Y:S02]  /*33f0*/  UIADD3 UR7, UPT, UPT, UR7, 0xa0, URZ ;  /* 0x000000a007077890 */ /* 0x000fe4000fffe0ff */
[----:B------:R-:W-:Y:S01]  /*3400*/  UISETP.NE.AND UP0, UPT, UR15, 0x4, UPT ;  /* 0x000000040f00788c */ /* 0x000fe2000bf05270 */
[----:B-12---:R-:W-:Y:S02]  /*3410*/  SEL R0, RZ, 0x1, P0 ;  /* 0x00000001ff007807 */ /* 0x006fe40000000000 */
[----:B------:R-:W-:Y:S01]  /*3420*/  SEL R10, R10, RZ, P0 ;  /* 0x000000ff0a0a7207 */ /* 0x000fe20000000000 */
[----:B------:R-:W-:Y:S01]  /*3430*/  USEL UR6, URZ, 0x1, UP0 ;  /* 0x00000001ff067887 */ /* 0x000fe20008000000 */
[----:B------:R-:W-:Y:S01]  /*3440*/  LOP3.LUT R9, R9, R0, RZ, 0x3c, !PT ;  /* 0x0000000009097212 */ /* 0x000fe200078e3cff */
[----:B------:R-:W-:Y:S01]  /*3450*/  USEL UR15, UR15, URZ, UP0 ;  /* 0x000000ff0f0f7287 */ /* 0x000fe20008000000 */
[----:B------:R1:W-:Y:S03]  /*3460*/  UTCBAR [UR7], URZ ;  /* 0x000000ff070073e9 */ /* 0x0003e600080000ff */
[----:B------:R-:W-:Y:S01]  /*3470*/  LOP3.LUT R11, R11, UR6, RZ, 0x3c, !PT ;  /* 0x000000060b0b7c12 */ /* 0x000fe2000f8e3cff */
[----:B------:R-:W-:Y:S07]  /*3480*/  @P1 BRA `(.L_x_58) ;  /* 0xfffffff800a01947 */ /* 0x000fee000383ffff */
[----:B------:R-:W2:Y:S01]  /*3490*/  S2UR UR4, SR_CgaCtaId ;  /* 0x00000000000479c3 */ /* 0x000ea20000008800 */
[----:B------:R-:W-:Y:S01]  /*34a0*/  ELECT P0, URZ, PT ;  /* 0x0000000000ff782f */ /* 0x000fe20003800000 */
[----:B------:R-:W-:Y:S01]  /*34b0*/  IMAD.MOV.U32 R0, RZ, RZ, 0x1 ;  /* 0x00000001ff007424 */ /* 0x000fe200078e00ff */
[----:B------:R-:W-:Y:S01]  /*34c0*/  UIADD3 UR5, UPT, UPT, UR5, 0xc0, URZ ;  /* 0x000000c005057890 */ /* 0x000fe2000fffe0ff */
[----:B------:R-:W-:Y:S01]  /*34d0*/  SHF.L.U32 R2, R11, 0x1f, RZ ;  /* 0x0000001f0b027819 */ /* 0x000fe200000006ff */
[----:B------:R-:W-:-:S03]  /*34e0*/  UMOV UR6, 0x40 ;  /* 0x0000004000067882 */ /* 0x000fc60000000000 */
[----:B------:R-:W-:Y:S01]  /*34f0*/  UVIRTCOUNT.DEALLOC.SMPOOL 0x80 ;  /* 0x000000800000784c */ /* 0x000fe20000000000 */
[----:B--2---:R-:W-:Y:S02]  /*3500*/  ULEA UR4, UR4, UR6, 0x18 ;  /* 0x0000000604047291 */ /* 0x004fe4000f8ec0ff */
[----:B------:R-:W-:-:S07]  /*3510*/  ULEA UR6, UR15, UR5, 0x3 ;  /* 0x000000050f067291 */ /* 0x000fce000f8e18ff */
[----:B------:R2:W-:Y:S02]  /*3520*/  @P0 STS.U8 [UR4+0x1c], R0 ;  /* 0x00001c00ff000988 */ /* 0x0005e40008000004 */
[----:B------:R-:W4:Y:S02]  /*3530*/  SYNCS.PHASECHK.TRANS64.TRYWAIT P0, [UR6], R2 ;  /* 0x00000002ff0075a7 */ /* 0x000f240008001106 */
[----:B--2-4-:R-:W-:Y:S05]  /*3540*/  @!P0 BRA `(.L_x_59) ;  /* 0x0000005800f88947 */ /* 0x014fea0003800000 */
.L_x_148:
[----:B-1----:R-:W-:-:S04]  /*3550*/  UIADD3 UR7, UPT, UPT, UR15, 0x1, URZ ;  /* 0x000000010f077890 */ /* 0x002fc8000fffe0ff */
[----:B------:R-:W-:-:S04]  /*3560*/  UISETP.NE.AND UP0, UPT, UR7, 0x4, UPT ;  /* 0x000000040700788c */ /* 0x000fc8000bf05270 */
[----:B------:R-:W-:Y:S02]  /*3570*/  USEL UR8, URZ, 0x1, UP0 ;  /* 0x00000001ff087887 */ /* 0x000fe40008000000 */
[----:B------:R-:W-:-:S04]  /*3580*/  USEL UR7, UR7, URZ, UP0 ;  /* 0x000000ff07077287 */ /* 0x000fc80008000000 */
[----:B------:R-:W-:Y:S01]  /*3590*/  ULEA UR6, UR7, UR5, 0x3 ;  /* 0x0000000507067291 */ /* 0x000fe2000f8e18ff */
[----:B--2---:R-:W-:-:S04]  /*35a0*/  LOP3.LUT R2, R11, UR8, RZ, 0x3c, !PT ;  /* 0x000000080b027c12 */ /* 0x004fc8000f8e3cff */
[----:B------:R-:W-:-:S04]  /*35b0*/  SHF.L.U32 R3, R2, 0x1f, RZ ;  /* 0x0000001f02037819 */ /* 0x000fc800000006ff */
[----:B------:R-:W1:Y:S02]  /*35c0*/  SYNCS.PHASECHK.TRANS64.TRYWAIT P0, [UR6], R3 ;  /* 0x00000003ff0075a7 */ /* 0x000e640008001106 */
[----:B-1----:R-:W-:Y:S05]  /*35d0*/  @!P0 BRA `(.L_x_60) ;  /* 0x0000005800ec8947 */ /* 0x002fea0003800000 */
.L_x_150:
        /* <DEDUP_REMOVED lines=9> */
.L_x_152:
[----:B------:R-:W-:-:S04]  /*3670*/  UIADD3 UR7, UPT, UPT, UR7, 0x1, URZ ;  /* 0x0000000107077890 */ /* 0x000fc8000fffe0ff */
[----:B------:R-:W-:-:S04]  /*3680*/  UISETP.NE.AND UP0, UPT, UR7, 0x4, UPT ;  /* 0x000000040700788c */ /* 0x000fc8000bf05270 */
[----:B------:R-:W-:Y:S02]  /*3690*/  USEL UR6, URZ, 0x1, UP0 ;  /* 0x00000001ff067887 */ /* 0x000fe40008000000 */
[----:B------:R-:W-:-:S04]  /*36a0*/  USEL UR7, UR7, URZ, UP0 ;  /* 0x000000ff07077287 */ /* 0x000fc80008000000 */
[----:B------:R-:W-:Y:S01]  /*36b0*/  ULEA UR7, UR7, UR5, 0x3 ;  /* 0x0000000507077291 */ /* 0x000fe2000f8e18ff */
[----:B------:R-:W-:-:S04]  /*36c0*/  LOP3.LUT R2, R2, UR6, RZ, 0x3c, !PT ;  /* 0x0000000602027c12 */ /* 0x000fc8000f8e3cff */
[----:B------:R-:W-:-:S04]  /*36d0*/  SHF.L.U32 R2, R2, 0x1f, RZ ;  /* 0x0000001f02027819 */ /* 0x000fc800000006ff */
[----:B------:R-:W2:Y:S02]  /*36e0*/  SYNCS.PHASECHK.TRANS64.TRYWAIT P0, [UR7], R2 ;  /* 0x00000002ff0075a7 */ /* 0x000ea40008001107 */
[----:B--2---:R-:W-:Y:S05]  /*36f0*/  @!P0 BRA `(.L_x_62) ;  /* 0x0000005800d48947 */ /* 0x004fea0003800000 */
.L_x_154:
[----:B------:R-:W-:Y:S01]  /*3700*/  NOP ;  /* 0x0000000000007918 */ /* 0x000fe20000000000 */
[----:B-1----:R-:W1:Y:S01]  /*3710*/  LDS R0, [UR4+0x14] ;  /* 0x00001404ff007984 */ /* 0x002e620008000800 */
[----:B------:R-:W-:Y:S01]  /*3720*/  ULOP3.LUT UR6, UR16, 0xffff, URZ, 0xc0, !UPT ;  /* 0x0000ffff10067892 */ /* 0x000fe2000f8ec0ff */
[----:B------:R-:W-:Y:S01]  /*3730*/  UMOV UR8, 0xffff ;  /* 0x0000ffff00087882 */ /* 0x000fe20000000000 */
[----:B------:R-:W-:Y:S02]  /*3740*/  UMOV UR5, 0x1 ;  /* 0x0000000100057882 */ /* 0x000fe40000000000 */
[----:B------:R-:W-:-:S04]  /*3750*/  USHF.R.U32.HI UR6, URZ, 0x5, UR6 ;  /* 0x00000005ff067899 */ /* 0x000fc80008011606 */
[----:B------:R-:W-:Y:S02]  /*3760*/  USHF.L.U32 UR8, UR8, UR6, URZ ;  /* 0x0000000608087299 */ /* 0x000fe400080006ff */
[----:B------:R-:W-:-:S04]  /*3770*/  USHF.L.U32 UR5, UR5, UR6, URZ ;  /* 0x0000000605057299 */ /* 0x000fc800080006ff */
[----:B-1----:R-:W-:-:S04]  /*3780*/  LOP3.LUT R0, R0, UR8, RZ, 0xc0, !PT ;  /* 0x0000000800007c12 */ /* 0x002fc8000f8ec0ff */
[----:B------:R-:W-:-:S13]  /*3790*/  ISETP.NE.AND P0, PT, R0, UR8, PT ;  /* 0x0000000800007c0c */ /* 0x000fda000bf05270 */
[----:B------:R-:W-:Y:S05]  /*37a0*/  @P0 BRA `(.L_x_63) ;  /* 0x0000000000580947 */ /* 0x000fea0003800000 */
[----:B------:R-:W1:Y:S02]  /*37b0*/  LDS R0, [UR4+0x18] ;  /* 0x00001804ff007984 */ /* 0x000e640008000800 */
[----:B-1----:R-:W-:-:S04]  /*37c0*/  LOP3.LUT R0, R0, UR5, RZ, 0xc0, !PT ;  /* 0x0000000500007c12 */ /* 0x002fc8000f8ec0ff */
[----:B------:R-:W-:-:S13]  /*37d0*/  ISETP.NE.AND P0, PT, R0, UR5, PT ;  /* 0x0000000500007c0c */ /* 0x000fda000bf05270 */
[----:B------:R-:W-:Y:S05]  /*37e0*/  @P0 BRA `(.L_x_64) ;  /* 0x00000000003c0947 */ /* 0x000fea0003800000 */
[----:B------:R-:W1:Y:S01]  /*37f0*/  S2R R2, SR_LANEID ;  /* 0x0000000000027919 */ /* 0x000e620000000000 */
[----:B------:R-:W-:Y:S01]  /*3800*/  ULOP3.LUT UR8, URZ, UR8, URZ, 0x33, !UPT ;  /* 0x00000008ff087292 */ /* 0x000fe2000f8e33ff */
[----:B------:R-:W-:Y:S02]  /*3810*/  VOTEU.ANY UR7, UPT, PT ;  /* 0x0000000000077886 */ /* 0x000fe400038e0100 */
[----:B------:R-:W-:-:S03]  /*3820*/  UFLO.U32 UR7, UR7 ;  /* 0x00000007000772bd */ /* 0x000fc600080e0000 */
[----:B------:R-:W-:-:S04]  /*3830*/  IMAD.U32 R0, RZ, RZ, UR8 ;  /* 0x00000008ff007e24 */ /* 0x000fc8000f8e00ff */
[----:B------:R2:W4:Y:S02]  /*3840*/  REDUX UR6, R0 ;  /* 0x00000000000673c4 */ /* 0x0005240000000000 */
[----:B------:R1:W-:Y:S02]  /*3850*/  UTCATOMSWS.AND URZ, UR8 ;  /* 0x0000000800ff79e3 */ /* 0x0003e40008000000 */
[----:B-1----:R-:W-:Y:S02]  /*3860*/  ISETP.EQ.U32.AND P0, PT, R2, UR7, PT ;  /* 0x0000000702007c0c */ /* 0x002fe4000bf02070 */
[----:B--2---:R-:W-:Y:S02]  /*3870*/  LOP3.LUT R0, RZ, UR5, RZ, 0x33, !PT ;  /* 0x00000005ff007c12 */ /* 0x004fe4000f8e33ff */
[----:B----4-:R-:W-:Y:S02]  /*3880*/  MOV R2, UR6 ;  /* 0x0000000600027c02 */ /* 0x010fe40008000f00 */
[----:B------:R-:W1:Y:S07]  /*3890*/  REDUX UR5, R0 ;  /* 0x00000000000573c4 */ /* 0x000e6e0000000000 */
[----:B------:R2:W-:Y:S01]  /*38a0*/  @P0 ATOMS.AND RZ, [UR4+0x14], R2 ;  /* 0x00001402ffff098c */ /* 0x0005e2000a800004 */
[----:B-1----:R-:W-:-:S05]  /*38b0*/  IMAD.U32 R0, RZ, RZ, UR5 ;  /* 0x00000005ff007e24 */ /* 0x002fca000f8e00ff */
[----:B------:R2:W-:Y:S01]  /*38c0*/  @P0 ATOMS.AND RZ, [UR4+0x18], R0 ;  /* 0x00001800ffff098c */ /* 0x0005e2000a800004 */
[----:B------:R-:W-:Y:S05]  /*38d0*/  BRA `(.L_x_65) ;  /* 0x0000000000147947 */ /* 0x000fea0003800000 */
.L_x_64:
[----:B------:R-:W-:Y:S02]  /*38e0*/  MOV R2, 0x3900 ;  /* 0x0000390000027802 */ /* 0x000fe40000000f00 */
[----:B---3-5:R-:W-:Y:S05]  /*38f0*/  CALL.REL.NOINC `($__internal_0_$__cuda_sm10x_tcgen05_guardrail_trap_col_being_dealloced_not_returned_by_alloc) ;  /* 0x0000005c00bc7944 */ /* 0x028fea0003c00000 */
[----:B------:R-:W-:Y:S05]  /*3900*/  BRA `(.L_x_65) ;  /* 0x0000000000087947 */ /* 0x000fea0003800000 */
.L_x_63:
[----:B------:R-:W-:Y:S02]  /*3910*/  MOV R2, 0x3930 ;  /* 0x0000393000027802 */ /* 0x000fe40000000f00 */
[----:B---3-5:R-:W-:Y:S05]  /*3920*/  CALL.REL.NOINC `($__internal_2_$__cuda_sm10x_tcgen05_guardrail_trap_unallocated_columns_being_dealloced) ;  /* 0x0000005c00c87944 */ /* 0x028fea0003c00000 */
.L_x_65:
[----:B------:R-:W-:Y:S01]  /*3930*/  NOP ;  /* 0x0000000000007918 */ /* 0x000fe20000000000 */
[----:B------:R-:W-:Y:S05]  /*3940*/  EXIT ;  /* 0x000000000000794d */ /* 0x000fea0003800000 */
.L_x_47:
[----:B------:R-:W-:-:S09]  /*3950*/  UISETP.NE.OR UP2, UPT, UR8, 0x3, !UP2 ;  /* 0x000000030800788c */ /* 0x000fd2000d745670 */
[----:B------:R-:W-:Y:S05]  /*3960*/  BRA.U UP2, `(.L_x_66) ;  /* 0x0000001102087547 */ /* 0x000fea000b800000 */
[----:B------:R-:W1:Y:S01]  /*3970*/  LDC R0, c[0x0][0xb30] ;  /* 0x0002cc00ff007b82 */ /* 0x000e620000000800 */
[----:B------:R-:W2:Y:S01]  /*3980*/  LDCU.64 UR8, c[0x0][0x888] ;  /* 0x00011100ff0877ac */ /* 0x000ea20008000a00 */
[----:B------:R-:W-:Y:S02]  /*3990*/  HFMA2 R27, -RZ, RZ, 0, 0 ;  /* 0x00000000ff1b7431 */ /* 0x000fe400000001ff */
[----:B------:R-:W-:Y:S01]  /*39a0*/  IMAD.MOV.U32 R29, RZ, RZ, 0x1 ;  /* 0x00000001ff1d7424 */ /* 0x000fe200078e00ff */
[----:B------:R-:W-:Y:S01]  /*39b0*/  MOV R25, 0x2000 ;  /* 0x0000200000197802 */ /* 0x000fe20000000f00 */
[----:B------:R-:W4:Y:S01]  /*39c0*/  LDCU.64 UR4, c[0x0][0x890] ;  /* 0x00011200ff0477ac */ /* 0x000f220008000a00 */
[----:B------:R-:W-:Y:S01]  /*39d0*/  IMAD.MOV.U32 R28, RZ, RZ, RZ ;  /* 0x000000ffff1c7224 */ /* 0x000fe200078e00ff */
[----:B------:R-:W3:Y:S01]  /*39e0*/  LDC R24, c[0x0][0x370] ;  /* 0x0000dc00ff187b82 */ /* 0x000ee20000000800 */
[----:B------:R-:W-:Y:S01]  /*39f0*/  UMOV UR7, 0x400 ;  /* 0x0000040000077882 */ /* 0x000fe20000000000 */
[----:B------:R-:W-:-:S02]  /*3a00*/  UPLOP3.LUT UP1, UPT, UPT, UPT, UPT, 0x40, 0x4 ;  /* 0x000000000004789c */ /* 0x000fc40003f2e870 */
[----:B------:R-:W-:-:S04]  /*3a10*/  ULEA UR7, UR37, UR7, 0x18 ;  /* 0x0000000725077291 */ /* 0x000fc8000f8ec0ff */
[----:B------:R-:W3:Y:S01]  /*3a20*/  LDC R3, c[0x0][0xb0c] ;  /* 0x0002c300ff037b82 */ /* 0x000ee20000000800 */
[----:B------:R-:W-:Y:S02]  /*3a30*/  UIADD3 UR13, UPT, UPT, UR7, 0x48, URZ ;  /* 0x00000048070d7890 */ /* 0x000fe4000fffe0ff */
[----:B--2---:R-:W-:Y:S02]  /*3a40*/  UISETP.NE.U32.AND UP2, UPT, UR8, URZ, UPT ;  /* 0x000000ff0800728c */ /* 0x004fe4000bf45070 */
[----:B------:R-:W-:Y:S02]  /*3a50*/  UIADD3 UR33, UPT, UPT, UR7, 0x30, URZ ;  /* 0x0000003007217890 */ /* 0x000fe4000fffe0ff */
[----:B----4-:R-:W-:Y:S01]  /*3a60*/  UISETP.NE.U32.AND UP3, UPT, UR4, URZ, UPT ;  /* 0x000000ff0400728c */ /* 0x010fe2000bf65070 */
[----:B------:R-:W2:Y:S01]  /*3a70*/  LDC R18, c[0x0][0xb20] ;  /* 0x0002c800ff127b82 */ /* 0x000ea20000000800 */
[----:B-1----:R-:W-:Y:S01]  /*3a80*/  ISETP.NE.AND P1, PT, R0, 0x1, PT ;  /* 0x000000010000780c */ /* 0x002fe20003f25270 */
[----:B------:R-:W-:-:S02]  /*3a90*/  UISETP.NE.AND.EX UP2, UPT, UR9, URZ, UPT, UP2 ;  /* 0x000000ff0900728c */ /* 0x000fc4000bf45320 */
[----:B------:R-:W-:Y:S02]  /*3aa0*/  UIADD3 UR25, UPT, UPT, UR7, 0x38, URZ ;  /* 0x0000003807197890 */ /* 0x000fe4000fffe0ff */
[----:B------:R-:W-:Y:S02]  /*3ab0*/  UIADD3 UR17, UPT, UPT, UR7, 0x40, URZ ;  /* 0x0000004007117890 */ /* 0x000fe4000fffe0ff */
[----:B------:R-:W1:Y:S01]  /*3ac0*/  LDC.64 R30, c[0x0][0x348] ;  /* 0x0000d200ff1e7b82 */ /* 0x000e620000000a00 */
[----:B------:R-:W-:Y:S02]  /*3ad0*/  UPRMT UR13, UR37, 0x654, UR13 ;  /* 0x00000654250d7896 */ /* 0x000fe4000800000d */
[----:B------:R-:W-:-:S05]  /*3ae0*/  UISETP.NE.AND.EX UP3, UPT, UR5, URZ, UPT, UP3 ;  /* 0x000000ff0500728c */ /* 0x000fca000bf65330 */
[----:B------:R-:W4:Y:S08]  /*3af0*/  LDC.64 R16, c[0x0][0xb10] ;  /* 0x0002c400ff107b82 */ /* 0x000f300000000a00 */
[----:B------:R-:W1:Y:S08]  /*3b00*/  LDC.64 R6, c[0x0][0xb18] ;  /* 0x0002c600ff067b82 */ /* 0x000e700000000a00 */
[----:B------:R-:W1:Y:S08]  /*3b10*/  LDC.64 R4, c[0x0][0xb28] ;  /* 0x0002ca00ff047b82 */ /* 0x000e700000000a00 */
[----:B--23--:R-:W1:Y:S02]  /*3b20*/  LDC R19, c[0x0][0x374] ;  /* 0x0000dd00ff137b82 */ /* 0x00ce640000000800 */
.L_x_77:
[C---:B------:R-:W-:Y:S02]  /*3b30*/  LEA R0, R28.reuse, UR7, 0x3 ;  /* 0x000000071c007c11 */ /* 0x040fe4000f8e18ff */
[----:B------:R-:W-:Y:S02]  /*3b40*/  SHF.L.U32 R2, R27, 0x1f, RZ ;  /* 0x0000001f1b027819 */ /* 0x000fe400000006ff */
[----:B------:R-:W-:Y:S02]  /*3b50*/  LEA R20, R28, UR7, 0x4 ;  /* 0x000000071c147c11 */ /* 0x000fe4000f8e20ff */
[----:B--2---:R-:W2:Y:S02]  /*3b60*/  SYNCS.PHASECHK.TRANS64.TRYWAIT P0, [R0+URZ+0x80], R2 ;  /* 0x00008002000075a7 */ /* 0x004ea400080011ff */
[----:B--2---:R-:W-:Y:S05]  /*3b70*/  @!P0 BRA `(.L_x_67) ;  /* 0x0000005400cc8947 */ /* 0x004fea0003800000 */
.L_x_155:
[----:B------:R-:W-:Y:S01]  /*3b80*/  ISETP.GE.AND P0, PT, R40, 0x1, PT ;  /* 0x000000012800780c */ /* 0x000fe20003f06270 */
[----:B------:R-:W3:Y:S01]  /*3b90*/  LDS.128 R20, [R20+0x110] ;  /* 0x0001100014147984 */ /* 0x000ee20000000c00 */
[----:B--2---:R-:W-:Y:S01]  /*3ba0*/  VIADD R0, R0, 0x90 ;  /* 0x0000009000007836 */ /* 0x004fe20000000000 */
[----:B------:R-:W-:Y:S01]  /*3bb0*/  @!PT LDS RZ, [RZ] ;  /* 0x00000000fffff984 */ /* 0x000fe20000000800 */
[----:B------:R-:W-:Y:S01]  /*3bc0*/  @!PT LDS RZ, [RZ] ;  /* 0x00000000fffff984 */ /* 0x000fe20000000800 */
[----:B------:R-:W-:Y:S01]  /*3bd0*/  @!PT LDS RZ, [RZ] ;  /* 0x00000000fffff984 */ /* 0x000fe20000000800 */
[----:B------:R-:W-:Y:S01]  /*3be0*/  @!PT LDS RZ, [RZ] ;  /* 0x00000000fffff984 */ /* 0x000fe20000000800 */
[----:B------:R2:W-:Y:S06]  /*3bf0*/  MEMBAR.ALL.CTA ;  /* 0x0000000000007992 */ /* 0x0005ec0000008000 */
[----:B--2---:R-:W2:Y:S01]  /*3c00*/  FENCE.VIEW.ASYNC.S ;  /* 0x00000000000073c6 */ /* 0x004ea20000000000 */
[----:B------:R-:W-:Y:S04]  /*3c10*/  PRMT R0, RZ, 0x654, R0 ;  /* 0x00000654ff007816 */ /* 0x000fe80000000000 */
[----:B--2---:R2:W-:Y:S01]  /*3c20*/  SYNCS.ARRIVE.TRANS64.RED.A1T0 RZ, [R0+URZ], RZ ;  /* 0x000000ff00ff79a7 */ /* 0x0045e200081004ff */
[----:B---3--:R-:W-:Y:S11]  /*3c30*/  LOP3.LUT P3, RZ, R22, 0x1, RZ, 0xc0, !PT ;  /* 0x0000000116ff7812 */ /* 0x008ff6000786c0ff */
[----:B------:R-:W-:Y:S02]  /*3c40*/  @!UPT UIADD3 URZ, UPT, UPT, URZ, URZ, URZ ;  /* 0x000000fffffff290 */ /* 0x000fe4000fffe0ff */
[----:B------:R-:W-:Y:S02]  /*3c50*/  @P3 MOV R11, R20 ;  /* 0x00000014000b3202 */ /* 0x000fe40000000f00 */
[----:B------:R-:W-:Y:S01]  /*3c60*/  @P3 LOP3.LUT R10, R21, 0xffff, RZ, 0xc0, !PT ;  /* 0x0000ffff150a3812 */ /* 0x000fe200078ec0ff */
[----:B--2---:R-:W-:Y:S06]  /*3c70*/  @!P0 BRA `(.L_x_68) ;  /* 0x0000000000a48947 */ /* 0x004fec0003800000 */
[-C--:B-1----:R-:W-:Y:S01]  /*3c80*/  IMAD.HI.U32 R0, R19, R7.reuse, RZ ;  /* 0x0000000713007227 */ /* 0x082fe200078e00ff */
[----:B------:R-:W-:Y:S02]  /*3c90*/  ISETP.NE.AND P0, PT, R6, 0x1, PT ;  /* 0x000000010600780c */ /* 0x000fe40003f05270 */
[----:B------:R-:W-:Y:S01]  /*3ca0*/  ISETP.NE.AND P2, PT, R40, 0x1, PT ;  /* 0x000000012800780c */ /* 0x000fe20003f45270 */
[----:B----4-:R-:W-:Y:S01]  /*3cb0*/  IMAD.HI.U32 R9, R24, R16, RZ ;  /* 0x0000001018097227 */ /* 0x010fe200078e00ff */
[----:B------:R-:W-:Y:S02]  /*3cc0*/  SHF.R.U32.HI R0, RZ, R18, R0 ;  /* 0x00000012ff007219 */ /* 0x000fe40000011600 */
[----:B------:R-:W-:Y:S01]  /*3cd0*/  ISETP.NE.AND P4, PT, R3, 0x1, PT ;  /* 0x000000010300780c */ /* 0x000fe20003f85270 */
[----:B------:R-:W-:Y:S01]  /*3ce0*/  IMAD.HI.U32 R13, R10, R7, RZ ;  /* 0x000000070a0d7227 */ /* 0x000fe200078e00ff */
[----:B------:R-:W-:Y:S02]  /*3cf0*/  SHF.R.U32.HI R9, RZ, R17, R9 ;  /* 0x00000011ff097219 */ /* 0x000fe40000011609 */
[----:B------:R-:W-:Y:S01]  /*3d00*/  SEL R0, R19, R0, !P0 ;  /* 0x0000000013007207 */ /* 0x000fe20004000000 */
[----:B------:R-:W-:Y:S01]  /*3d10*/  IMAD.HI.U32 R12, R11, R16, RZ ;  /* 0x000000100b0c7227 */ /* 0x000fe200078e00ff */
[----:B------:R-:W-:Y:S03]  /*3d20*/  SEL R9, R24, R9, !P4 ;  /* 0x0000000918097207 */ /* 0x000fe60006000000 */
[-C--:B------:R-:W-:Y:S01]  /*3d30*/  IMAD.HI.U32 R8, R0, R4.reuse, RZ ;  /* 0x0000000400087227 */ /* 0x080fe200078e00ff */
[----:B------:R-:W-:Y:S03]  /*3d40*/  SHF.R.U32.HI R12, RZ, R17, R12 ;  /* 0x00000011ff0c7219 */ /* 0x000fe6000001160c */
[----:B------:R-:W-:Y:S01]  /*3d50*/  IMAD.HI.U32 R2, R9, R4, RZ ;  /* 0x0000000409027227 */ /* 0x000fe200078e00ff */
[-C--:B------:R-:W-:Y:S02]  /*3d60*/  @P2 SHF.R.U32.HI R0, RZ, R5.reuse, R8 ;  /* 0x00000005ff002219 */ /* 0x080fe40000011608 */
[----:B------:R-:W-:Y:S02]  /*3d70*/  SHF.R.U32.HI R8, RZ, R18, R13 ;  /* 0x00000012ff087219 */ /* 0x000fe4000001160d */
[----:B------:R-:W-:Y:S01]  /*3d80*/  @P2 SHF.R.U32.HI R9, RZ, R5, R2 ;  /* 0x00000005ff092219 */ /* 0x000fe20000011602 */
[----:B------:R-:W-:Y:S01]  /*3d90*/  IMAD R0, R40, R0, RZ ;  /* 0x0000000028007224 */ /* 0x000fe200078e02ff */
[----:B------:R-:W-:Y:S02]  /*3da0*/  SEL R8, R10, R8, !P0 ;  /* 0x000000080a087207 */ /* 0x000fe40004000000 */
[----:B------:R-:W-:Y:S01]  /*3db0*/  SEL R2, R11, R12, !P4 ;  /* 0x0000000c0b027207 */ /* 0x000fe20006000000 */
[----:B------:R-:W-:Y:S01]  /*3dc0*/  IMAD R12, R40, R9, RZ ;  /* 0x00000009280c7224 */ /* 0x000fe200078e02ff */
[C---:B------:R-:W-:Y:S01]  /*3dd0*/  ISETP.GE.AND P0, PT, R8.reuse, R0, PT ;  /* 0x000000000800720c */ /* 0x040fe20003f06270 */
[----:B------:R-:W-:Y:S03]  /*3de0*/  IMAD.HI.U32 R0, R8, R4, RZ ;  /* 0x0000000408007227 */ /* 0x000fe600078e00ff */
[----:B------:R-:W-:Y:S02]  /*3df0*/  ISETP.GE.OR P0, PT, R2, R12, P0 ;  /* 0x0000000c0200720c */ /* 0x000fe40000706670 */
[-C--:B------:R-:W-:Y:S04]  /*3e00*/  SHF.R.U32.HI R0, RZ, R5.reuse, R0 ;  /* 0x00000005ff007219 */ /* 0x080fe80000011600 */
[----:B------:R-:W-:Y:S05]  /*3e10*/  SEL R13, R8, R0, !P2 ;  /* 0x00000000080d7207 */ /* 0x000fea0005000000 */
[----:B------:R-:W-:Y:S02]  /*3e20*/  IMAD.MOV R12, RZ, RZ, -R13 ;  /* 0x000000ffff0c7224 */ /* 0x000fe400078e0a0d */
[----:B------:R-:W-:Y:S04]  /*3e30*/  @!P0 IMAD.HI.U32 R0, R2, R4, RZ ;  /* 0x0000000402008227 */ /* 0x000fe800078e00ff */
[----:B------:R-:W-:Y:S01]  /*3e40*/  IMAD R12, R40, R12, R8 ;  /* 0x0000000c280c7224 */ /* 0x000fe200078e0208 */
[----:B------:R-:W-:Y:S04]  /*3e50*/  @!P0 SHF.R.U32.HI R0, RZ, R5, R0 ;  /* 0x00000005ff008219 */ /* 0x000fe80000011600 */
[----:B------:R-:W-:Y:S04]  /*3e60*/  @!P0 SEL R0, R2, R0, !P2 ;  /* 0x0000000002008207 */ /* 0x000fe80005000000 */
[----:B------:R-:W-:Y:S01]  /*3e70*/  @!P0 IADD3 R13, PT, PT, R13, -R0, RZ ;  /* 0x800000000d0d8210 */ /* 0x000fe20007ffe0ff */
[----:B------:R-:W-:Y:S01]  /*3e80*/  @!P0 IMAD R0, R9, R12, R0 ;  /* 0x0000000c09008224 */ /* 0x000fe200078e0200 */
[----:B------:R-:W-:Y:S01]  /*3e90*/  IADD3 R9, PT, PT, -R8, RZ, RZ ;  /* 0x000000ff08097210 */ /* 0x000fe20007ffe1ff */
[--C-:B------:R-:W-:Y:S02]  /*3ea0*/  IMAD.MOV R12, RZ, RZ, -R2.reuse ;  /* 0x000000ffff0c7224 */ /* 0x100fe400078e0a02 */
[----:B------:R-:W-:Y:S02]  /*3eb0*/  @!P0 IMAD R8, R13, R40, R2 ;  /* 0x000000280d088224 */ /* 0x000fe400078e0202 */
[----:B------:R-:W-:Y:S02]  /*3ec0*/  @!P0 IMAD.MOV.U32 R2, RZ, RZ, R0 ;  /* 0x000000ffff028224 */ /* 0x000fe400078e0000 */
[----:B------:R-:W-:Y:S02]  /*3ed0*/  IMAD R11, R3, R12, R11 ;  /* 0x0000000c030b7224 */ /* 0x000fe400078e020b */
[----:B------:R-:W-:Y:S02]  /*3ee0*/  IMAD R10, R6, R9, R10 ;  /* 0x00000009060a7224 */ /* 0x000fe400078e020a */
[----:B------:R-:W-:Y:S02]  /*3ef0*/  IMAD R11, R2, R3, R11 ;  /* 0x00000003020b7224 */ /* 0x000fe400078e020b */
[----:B------:R-:W-:Y:S02]  /*3f00*/  IMAD R10, R8, R6, R10 ;  /* 0x00000006080a7224 */ /* 0x000fe400078e020a */
.L_x_68:
[----:B------:R-:W-:Y:S05]  /*3f10*/  BRA.U UP1, `(.L_x_69) ;  /* 0x0000000101107547 */ /* 0x000fea000b800000 */
[----:B------:R-:W-:Y:S04]  /*3f20*/  MOV R2, UR6 ;  /* 0x0000000600027c02 */ /* 0x000fe80008000f00 */
[----:B------:R-:W-:Y:S04]  /*3f30*/  SHF.L.U32 R2, R2, 0x1f, RZ ;  /* 0x0000001f02027819 */ /* 0x000fe800000006ff */
[----:B------:R-:W2:Y:S02]  /*3f40*/  SYNCS.PHASECHK.TRANS64.TRYWAIT P0, [UR7+0x78], R2 ;  /* 0x00007802ff0075a7 */ /* 0x000ea40008001107 */
[----:B--2---:R-:W-:Y:S05]  /*3f50*/  @!P0 BRA `(.L_x_70) ;  /* 0x0000005000e88947 */ /* 0x004fea0003800000 */
.L_x_69:
[----:B------:R-:W-:Y:S02]  /*3f60*/  R2UR UR35, R15 ;  /* 0x000000000f2372ca */ /* 0x000fe400000e0000 */
[----:B------:R-:W-:Y:S02]  /*3f70*/  R2UR UR34, R14 ;  /* 0x000000000e2272ca */ /* 0x000fe400000e0000 */
[----:B------:R-:W-:Y:S02]  /*3f80*/  ISETP.NE.U32.AND P2, PT, RZ, UR4, PT ;  /* 0x00000004ff007c0c */ /* 0x000fe4000bf45070 */
[----:B------:R-:W-:Y:S02]  /*3f90*/  SHF.L.U32 R14, R29, 0x1f, RZ ;  /* 0x0000001f1d0e7819 */ /* 0x000fe400000006ff */
[----:B------:R-:W-:Y:S05]  /*3fa0*/  ISETP.NE.AND.EX P2, PT, RZ, UR5, PT, P2 ;  /* 0x00000005ff007c0c */ /* 0x000fea000bf45320 */
[----:B------:R-:W-:Y:S02]  /*3fb0*/  USHF.L.U32 UR35, UR35, 0x7, URZ ;  /* 0x0000000723237899 */ /* 0x000fe400080006ff */
[----:B------:R-:W-:Y:S01]  /*3fc0*/  USHF.L.U32 UR34, UR34, 0x7, URZ ;  /* 0x0000000722227899 */ /* 0x000fe200080006ff */
[----:B------:R-:W-:Y:S11]  /*3fd0*/  BRA.U !UP3, `(.L_x_71) ;  /* 0x000000010b347547 */ /* 0x000ff6000b800000 */
[----:B------:R-:W-:Y:S01]  /*3fe0*/  UPLOP3.LUT UP0, UPT, UPT, UPT, UP2, 0x80, 0x8 ;  /* 0x000000000008789c */ /* 0x000fe20003f0f020 */
[----:B--2---:R-:W-:Y:S02]  /*3ff0*/  HFMA2 R0, -RZ, RZ, 0, 5.9604644775390625e-08 ;  /* 0x00000001ff007431 */ /* 0x004fe400000001ff */
[----:B------:R-:W-:Y:S03]  /*4000*/  IMAD.MOV.U32 R88, RZ, RZ, 0x1 ;  /* 0x00000001ff587424 */ /* 0x000fe600078e00ff */
[----:B------:R-:W-:Y:S05]  /*4010*/  PLOP3.LUT P0, PT, PT, PT, UP0, 0x80, 0x8 ;  /* 0x000000000008781c */ /* 0x000fea0003f0f008 */
[----:B------:R-:W2:Y:S01]  /*4020*/  @UP0 LDCU.64 UR10, c[0x0][0x888] ;  /* 0x00011100ff0a07ac */ /* 0x000ea20008000a00 */
[----:B------:R-:W-:Y:S07]  /*4030*/  @UP0 UIMAD UR8, UR36, UR4, URZ ;  /* 0x00000004240802a4 */ /* 0x000fee000f8e02ff */
[----:B------:R-:W-:Y:S01]  /*4040*/  @!P0 PRMT R88, R0, 0x7610, R88 ;  /* 0x0000761000588816 */ /* 0x000fe20000000058 */
[----:B--2---:R-:W-:Y:S03]  /*4050*/  @UP0 UIMAD.WIDE UR10, UR8, 0x4, UR10 ;  /* 0x00000004080a08a5 */ /* 0x004fe6000f8e020a */
[----:B------:R-:W2:Y:S03]  /*4060*/  @!UP0 LDCU UR8, c[0x0][0x880] ;  /* 0x00011000ff0887ac */ /* 0x000ea60008000800 */
[----:B------:R-:W-:Y:S01]  /*4070*/  IMAD.U32 R8, RZ, RZ, UR10 ;  /* 0x0000000aff087e24 */ /* 0x000fe2000f8e00ff */
[----:B------:R-:W-:Y:S05]  /*4080*/  MOV R9, UR11 ;  /* 0x0000000b00097c02 */ /* 0x000fea0008000f00 */
[----:B-----5:R3:W5:Y:S02]  /*4090*/  @P0 LDG.E R49, desc[UR46][R8.64] ;  /* 0x0000002e08310981 */ /* 0x020764000c1e1900 */
[----:B--23--:R-:W-:Y:S07]  /*40a0*/  @!P0 IMAD.U32 R49, RZ, RZ, UR8 ;  /* 0x00000008ff318e24 */ /* 0x00cfee000f8e00ff */
.L_x_71:
[----:B-----5:R-:W-:Y:S01]  /*40b0*/  @!P2 FSETP.EQ.AND P0, PT, R49, RZ, PT ;  /* 0x000000ff3100a20b */ /* 0x020fe20003f02000 */
[----:B------:R-:W-:Y:S01]  /*40c0*/  @!UPT UIADD3 URZ, UPT, UPT, URZ, URZ, URZ ;  /* 0x000000fffffff290 */ /* 0x000fe2000fffe0ff */
[----:B------:R-:W-:Y:S11]  /*40d0*/  @!P2 BRA `(.L_x_72) ;  /* 0x000000000014a947 */ /* 0x000ff60003800000 */
[----:B------:R-:W-:Y:S02]  /*40e0*/  LOP3.LUT P2, RZ, R88, 0xff, RZ, 0xc0, !PT ;  /* 0x000000ff58ff7812 */ /* 0x000fe4000784c0ff */
[----:B------:R-:W-:Y:S04]  /*40f0*/  PLOP3.LUT P0, PT, PT, PT, UP0, 0x80, 0x8 ;  /* 0x000000000008781c */ /* 0x000fe80003f0f008 */
[----:B------:R-:W-:Y:S07]  /*4100*/  PLOP3.LUT P0, PT, P0, PT, PT, 0x8, 0x80 ;  /* 0x000000000080781c */ /* 0x000fee000070e170 */
[----:B------:R-:W-:Y:S11]  /*4110*/  @P2 FSETP.EQ.AND P0, PT, R49, RZ, PT ;  /* 0x000000ff3100220b */ /* 0x000ff60003f02000 */
[----:B------:R-:W-:Y:S02]  /*4120*/  @!UPT UIADD3 URZ, UPT, UPT, URZ, URZ, URZ ;  /* 0x000000fffffff290 */ /* 0x000fe4000fffe0ff */
.L_x_72:
[----:B------:R-:W3:Y:S01]  /*4130*/  SYNCS.PHASECHK.TRANS64.TRYWAIT P2, [UR7+0x50], R14 ;  /* 0x0000500eff0075a7 */ /* 0x000ee20008041107 */
[----:B------:R-:W-:Y:S04]  /*4140*/  ELECT P4, URZ, PT ;  /* 0x0000000000ff782f */ /* 0x000fe80003880000 */
[----:B------:R-:W-:Y:S11]  /*4150*/  PLOP3.LUT P4, PT, P0, P4, PT, 0xf2, 0x2f ;  /* 0x00000000002f781c */ /* 0x000ff60000789e72 */
[----:B------:R-:W-:Y:S02]  /*4160*/  @!UPT UIADD3 URZ, UPT, UPT, URZ, URZ, URZ ;  /* 0x000000fffffff290 */ /* 0x000fe4000fffe0ff */
[----:B-1----:R-:W-:Y:S05]  /*4170*/  @!P4 IADD3 R8, P0, PT, R30, 0x580, RZ ;  /* 0x000005801e08c810 */ /* 0x002fea0007f1e0ff */
[----:B--2---:R-:W-:Y:S01]  /*4180*/  @!P4 IMAD.X R2, RZ, RZ, R31, P0 ;  /* 0x000000ffff02c224 */ /* 0x004fe200000e061f */
[----:B---3--:R-:W-:Y:S07]  /*4190*/  @!P2 BRA `(.L_x_73) ;  /* 0x000000500070a947 */ /* 0x008fee0003800000 */
.L_x_158:
[----:B------:R-:W-:Y:S01]  /*41a0*/  @!P4 R2UR UR8, R2 ;  /* 0x000000000208c2ca */ /* 0x000fe200000e0000 */
[----:B------:R-:W-:Y:S01]  /*41b0*/  VOTEU.ALL UP1, P4 ;  /* 0x0000000000ff7886 */ /* 0x000fe20002020000 */
[----:B------:R-:W-:Y:S01]  /*41c0*/  @!P4 R2UR UR9, R8 ;  /* 0x000000000809c2ca */ /* 0x000fe200000e0000 */
[----:B-1----:R-:W-:Y:S01]  /*41d0*/  @!P4 IMAD.MOV.U32 R0, RZ, RZ, 0x2000 ;  /* 0x00002000ff00c424 */ /* 0x002fe200078e00ff */
[----:B------:R-:W-:Y:S01]  /*41e0*/  UMOV UR10, 0x0 ;  /* 0x00000000000a7882 */ /* 0x000fe20000000000 */
[----:B------:R-:W-:Y:S01]  /*41f0*/  UMOV UR11, 0x10000000 ;  /* 0x10000000000b7882 */ /* 0x000fe20000000000 */
[----:B------:R-:W-:Y:S01]  /*4200*/  @!UP1 UIADD3 UR32, UPT, UPT, UR7, 0x200, URZ ;  /* 0x0000020007209890 */ /* 0x000fe2000fffe0ff */
[----:B------:R-:W-:Y:S06]  /*4210*/  VOTEU.ALL UP1, P4 ;  /* 0x0000000000ff7886 */ /* 0x000fec0002020000 */
[----:B------:R-:W-:Y:S01]  /*4220*/  IMAD.U32 R9, RZ, RZ, UR8 ;  /* 0x00000008ff097e24 */ /* 0x000fe2000f8e00ff */
[----:B------:R-:W-:Y:S01]  /*4230*/  UPRMT UR8, UR37, 0x654, UR33 ;  /* 0x0000065425087896 */ /* 0x000fe20008000021 */
[----:B------:R-:W-:Y:S03]  /*4240*/  IMAD.U32 R8, RZ, RZ, UR9 ;  /* 0x00000009ff087e24 */ /* 0x000fe6000f8e00ff */
[----:B------:R-:W-:Y:S02]  /*4250*/  @!P4 R2UR UR15, R9 ;  /* 0x00000000090fc2ca */ /* 0x000fe400000e0000 */
[----:B------:R-:W-:Y:S02]  /*4260*/  @!P4 R2UR UR14, R8 ;  /* 0x00000000080ec2ca */ /* 0x000fe400000e0000 */
[----:B------:R-:W-:Y:S05]  /*4270*/  @!P4 IADD3 R8, P0, PT, R30, 0x580, RZ ;  /* 0x000005801e08c810 */ /* 0x000fea0007f1e0ff */
[----:B------:R-:W-:Y:S06]  /*4280*/  @!P4 IMAD.X R2, RZ, RZ, R31, P0 ;  /* 0x000000ffff02c224 */ /* 0x000fec00000e061f */
[----:B------:R1:W-:Y:S01]  /*4290*/  @!UP1 UTMALDG.3D [UR32], [UR14], desc[UR10] ;  /* 0x00000a200e0095b4 */ /* 0x0003e20008011000 */
[----:B------:R1:W-:Y:S01]  /*42a0*/  @!P4 SYNCS.ARRIVE.TRANS64.RED.A0TR RZ, [UR7+0x30], R0 ;  /* 0x00003000ffffc9a7 */ /* 0x0003e20008300407 */
[----:B------:R-:W-:Y:S01]  /*42b0*/  SYNCS.ARRIVE.TRANS64.RED.A1T0 RZ, [UR8], RZ ;  /* 0x000000ffffff79a7 */ /* 0x000fe20008100408 */
[----:B------:R-:W2:Y:S02]  /*42c0*/  SYNCS.PHASECHK.TRANS64.TRYWAIT P2, [UR7+0x58], R14 ;  /* 0x0000580eff0075a7 */ /* 0x000ea40008041107 */
[----:B-12---:R-:W-:Y:S05]  /*42d0*/  @!P2 BRA `(.L_x_74) ;  /* 0x000000500038a947 */ /* 0x006fea0003800000 */
.L_x_160:
[----:B------:R-:W-:Y:S01]  /*42e0*/  @!P4 R2UR UR8, R2 ;  /* 0x000000000208c2ca */ /* 0x000fe200000e0000 */
[----:B------:R-:W-:Y:S01]  /*42f0*/  VOTEU.ALL UP1, P4 ;  /* 0x0000000000ff7886 */ /* 0x000fe20002020000 */
[----:B------:R-:W-:Y:S01]  /*4300*/  @!P4 R2UR UR9, R8 ;  /* 0x000000000809c2ca */ /* 0x000fe200000e0000 */
[----:B-1----:R-:W-:Y:S01]  /*4310*/  @!P4 IMAD.MOV.U32 R0, RZ, RZ, 0x2000 ;  /* 0x00002000ff00c424 */ /* 0x002fe200078e00ff */
[----:B------:R-:W-:Y:S01]  /*4320*/  UMOV UR10, 0x0 ;  /* 0x00000000000a7882 */ /* 0x000fe20000000000 */
[----:B------:R-:W-:Y:S01]  /*4330*/  UMOV UR11, 0x10000000 ;  /* 0x10000000000b7882 */ /* 0x000fe20000000000 */
[----:B------:R-:W-:Y:S02]  /*4340*/  @!UP1 UIADD3 UR26, UPT, UPT, UR34, 0x20, URZ ;  /* 0x00000020221a9890 */ /* 0x000fe4000fffe0ff */
[----:B------:R-:W-:Y:S01]  /*4350*/  @!UP1 UIADD3 UR24, UPT, UPT, UR7, 0x2200, URZ ;  /* 0x0000220007189890 */ /* 0x000fe2000fffe0ff */
[----:B------:R-:W-:Y:S01]  /*4360*/  VOTEU.ALL UP1, P4 ;  /* 0x0000000000ff7886 */ /* 0x000fe20002020000 */
[----:B------:R-:W-:Y:S01]  /*4370*/  UMOV UR27, UR35 ;  /* 0x00000023001b7c82 */ /* 0x000fe20008000000 */
[----:B------:R-:W-:Y:S02]  /*4380*/  UMOV UR28, UR36 ;  /* 0x00000024001c7c82 */ /* 0x000fe40008000000 */
        /* <DEDUP_REMOVED lines=12> */
.L_x_162:
[----:B------:R-:W2:Y:S01]  /*4450*/  LDC.64 R12, c[0x0][0xb18] ;  /* 0x0002c600ff0c7b82 */ /* 0x000ea20000000a00 */
[----:B------:R-:W-:Y:S01]  /*4460*/  @!P4 R2UR UR8, R2 ;  /* 0x000000000208c2ca */ /* 0x000fe200000e0000 */
[----:B------:R-:W-:Y:S01]  /*4470*/  VOTEU.ALL UP1, P4 ;  /* 0x0000000000ff7886 */ /* 0x000fe20002020000 */
[----:B------:R-:W-:Y:S01]  /*4480*/  @!P4 R2UR UR9, R8 ;  /* 0x000000000809c2ca */ /* 0x000fe200000e0000 */
[----:B-1----:R-:W-:Y:S01]  /*4490*/  @!P4 IMAD.MOV.U32 R0, RZ, RZ, 0x2000 ;  /* 0x00002000ff00c424 */ /* 0x002fe200078e00ff */
[----:B------:R-:W-:Y:S03]  /*44a0*/  UMOV UR10, 0x0 ;  /* 0x00000000000a7882 */ /* 0x000fe60000000000 */
[----:B------:R-:W1:Y:S01]  /*44b0*/  @!P1 LDC R2, c[0x0][0xb0c] ;  /* 0x0002c300ff029b82 */ /* 0x000e620000000800 */
[----:B------:R-:W-:Y:S01]  /*44c0*/  @!UP1 UIADD3 UR18, UPT, UPT, UR34, 0x40, URZ ;  /* 0x0000004022129890 */ /* 0x000fe2000fffe0ff */
[----:B------:R-:W-:Y:S01]  /*44d0*/  @P3 SHF.R.U32.HI R26, RZ, 0x10, R21 ;  /* 0x00000010ff1a3819 */ /* 0x000fe20000011615 */
[----:B------:R-:W-:Y:S01]  /*44e0*/  @!UP1 UIADD3 UR16, UPT, UPT, UR7, 0x4200, URZ ;  /* 0x0000420007109890 */ /* 0x000fe2000fffe0ff */
[----:B------:R-:W-:Y:S01]  /*44f0*/  VIADD R28, R28, 0x1 ;  /* 0x000000011c1c7836 */ /* 0x000fe20000000000 */
[----:B------:R-:W-:Y:S01]  /*4500*/  VOTEU.ALL UP1, P4 ;  /* 0x0000000000ff7886 */ /* 0x000fe20002020000 */
[----:B------:R-:W-:Y:S01]  /*4510*/  UMOV UR11, 0x10000000 ;  /* 0x10000000000b7882 */ /* 0x000fe20000000000 */
[----:B------:R-:W-:Y:S01]  /*4520*/  UMOV UR19, UR35 ;  /* 0x0000002300137c82 */ /* 0x000fe20008000000 */
[----:B------:R-:W-:Y:S01]  /*4530*/  IMAD.U32 R9, RZ, RZ, UR8 ;  /* 0x00000008ff097e24 */ /* 0x000fe2000f8e00ff */
[----:B------:R-:W-:Y:S01]  /*4540*/  UMOV UR20, UR36 ;  /* 0x0000002400147c82 */ /* 0x000fe20008000000 */
[----:B------:R-:W-:Y:S01]  /*4550*/  IMAD.U32 R8, RZ, RZ, UR9 ;  /* 0x00000009ff087e24 */ /* 0x000fe2000f8e00ff */
[----:B------:R-:W-:Y:S02]  /*4560*/  UPRMT UR8, UR37, 0x654, UR17 ;  /* 0x0000065425087896 */ /* 0x000fe40008000011 */
[----:B------:R-:W-:Y:S02]  /*4570*/  @!P4 R2UR UR15, R9 ;  /* 0x00000000090fc2ca */ /* 0x000fe400000e0000 */
[----:B------:R-:W-:Y:S02]  /*4580*/  @!P4 R2UR UR14, R8 ;  /* 0x00000000080ec2ca */ /* 0x000fe400000e0000 */
[----:B------:R-:W3:Y:S11]  /*4590*/  LDC.64 R8, c[0x0][0xb10] ;  /* 0x0002c400ff087b82 */ /* 0x000ef60000000a00 */
[----:B------:R1:W-:Y:S01]  /*45a0*/  @!UP1 UTMALDG.3D [UR16], [UR14], desc[UR10] ;  /* 0x00000a100e0095b4 */ /* 0x0003e20008011000 */
[----:B------:R5:W-:Y:S01]  /*45b0*/  @!P4 SYNCS.ARRIVE.TRANS64.RED.A0TR RZ, [UR7+0x40], R0 ;  /* 0x00004000ffffc9a7 */ /* 0x000be20008300407 */
[C---:B---3--:R-:W-:Y:S01]  /*45c0*/  @!P1 IMAD.HI.U32 R8, R11.reuse, R8, RZ ;  /* 0x000000080b089227 */ /* 0x048fe200078e00ff */
[----:B--2---:R-:W-:Y:S02]  /*45d0*/  @!P1 ISETP.NE.AND P0, PT, R12, 0x1, PT ;  /* 0x000000010c00980c */ /* 0x004fe40003f05270 */
[----:B-1----:R-:W-:Y:S01]  /*45e0*/  @!P1 ISETP.NE.AND P2, PT, R2, 0x1, PT ;  /* 0x000000010200980c */ /* 0x002fe20003f45270 */
[----:B------:R-:W-:Y:S01]  /*45f0*/  SYNCS.ARRIVE.TRANS64.RED.A1T0 RZ, [UR8], RZ ;  /* 0x000000ffffff79a7 */ /* 0x000fe20008100408 */
[C---:B------:R-:W-:Y:S01]  /*4600*/  @!P1 IMAD.HI.U32 R13, R10.reuse, R13, RZ ;  /* 0x0000000d0a0d9227 */ /* 0x040fe200078e00ff */
[----:B------:R-:W-:Y:S04]  /*4610*/  @!P1 SHF.R.U32.HI R8, RZ, R9, R8 ;  /* 0x00000009ff089219 */ /* 0x000fe80000011608 */
[----:B------:R-:W-:Y:S01]  /*4620*/  @!P1 SEL R8, R11, R8, !P2 ;  /* 0x000000080b089207 */ /* 0x000fe20005000000 */
[----:B------:R-:W1:Y:S01]  /*4630*/  SYNCS.PHASECHK.TRANS64.TRYWAIT P5, [UR7+0x68], R14 ;  /* 0x0000680eff0075a7 */ /* 0x000e6200080a1107 */
[----:B-----5:R-:W2:Y:S02]  /*4640*/  @!P1 LDC R0, c[0x0][0xb20] ;  /* 0x0002c800ff009b82 */ /* 0x020ea40000000800 */
[----:B--2---:R-:W-:Y:S04]  /*4650*/  @!P1 SHF.R.U32.HI R0, RZ, R0, R13 ;  /* 0x00000000ff009219 */ /* 0x004fe8000001160d */
[----:B------:R-:W-:Y:S05]  /*4660*/  @!P1 SEL R9, R10, R0, !P0 ;  /* 0x000000000a099207 */ /* 0x000fea0004000000 */
[----:B------:R-:W-:Y:S02]  /*4670*/  @!P1 IMAD.IADD R0, R9, 0x1, -R8 ;  /* 0x0000000109009824 */ /* 0x000fe400078e0a08 */
[----:B------:R-:W-:Y:S02]  /*4680*/  @!P1 IMAD.IADD R8, R8, 0x1, -R9 ;  /* 0x0000000108089824 */ /* 0x000fe400078e0a09 */
[----:B------:R-:W-:Y:S02]  /*4690*/  @!P1 IMAD R11, R0, R2, R11 ;  /* 0x00000002000b9224 */ /* 0x000fe400078e020b */
[----:B------:R-:W-:Y:S01]  /*46a0*/  @!P1 IMAD R10, R8, R12, R10 ;  /* 0x0000000c080a9224 */ /* 0x000fe200078e020a */
[----:B-1----:R-:W-:Y:S06]  /*46b0*/  @!P5 BRA `(.L_x_76) ;  /* 0x0000004c0070d947 */ /* 0x002fec0003800000 */
.L_x_164:
[----:B------:R-:W-:Y:S01]  /*46c0*/  @!P4 IADD3 R2, P0, PT, R30, 0x580, RZ ;  /* 0x000005801e02c810 */ /* 0x000fe20007f1e0ff */
[----:B------:R-:W-:Y:S01]  /*46d0*/  VOTEU.ALL UP1, P4 ;  /* 0x0000000000ff7886 */ /* 0x000fe20002020000 */
[----:B------:R-:W-:Y:S01]  /*46e0*/  UMOV UR18, 0x0 ;  /* 0x0000000000127882 */ /* 0x000fe20000000000 */
[----:B------:R-:W-:Y:S01]  /*46f0*/  UMOV UR19, 0x10000000 ;  /* 0x1000000000137882 */ /* 0x000fe20000000000 */
[----:B------:R-:W-:Y:S01]  /*4700*/  @!P4 R2UR UR9, R2 ;  /* 0x000000000209c2ca */ /* 0x000fe200000e0000 */
[----:B-1----:R-:W-:Y:S01]  /*4710*/  @!P4 IMAD.X R0, RZ, RZ, R31, P0 ;  /* 0x000000ffff00c224 */ /* 0x002fe200000e061f */
[----:B------:R-:W-:Y:S01]  /*4720*/  @!UP1 UIADD3 UR10, UPT, UPT, UR34, 0x60, URZ ;  /* 0x00000060220a9890 */ /* 0x000fe2000fffe0ff */
[----:B------:R-:W-:Y:S01]  /*4730*/  ISETP.NE.AND P0, PT, R28, 0x2, PT ;  /* 0x000000021c00780c */ /* 0x000fe20003f05270 */
[----:B------:R-:W-:Y:S01]  /*4740*/  UMOV UR11, UR35 ;  /* 0x00000023000b7c82 */ /* 0x000fe20008000000 */
[----:B------:R-:W-:Y:S01]  /*4750*/  UMOV UR12, UR36 ;  /* 0x00000024000c7c82 */ /* 0x000fe20008000000 */
[----:B------:R-:W-:Y:S01]  /*4760*/  @!P4 R2UR UR8, R0 ;  /* 0x000000000008c2ca */ /* 0x000fe200000e0000 */
[----:B------:R-:W-:Y:S01]  /*4770*/  IMAD.IADD R14, R10, 0x1, R86 ;  /* 0x000000010a0e7824 */ /* 0x000fe200078e0256 */
[----:B------:R-:W-:Y:S01]  /*4780*/  @P3 R2UR UR36, R26 ;  /* 0x000000001a2432ca */ /* 0x000fe200000e0000 */
[----:B------:R-:W-:Y:S01]  /*4790*/  IMAD.IADD R15, R11, 0x1, R87 ;  /* 0x000000010b0f7824 */ /* 0x000fe200078e0257 */
[----:B------:R-:W-:Y:S02]  /*47a0*/  SEL R0, RZ, 0x1, P0 ;  /* 0x00000001ff007807 */ /* 0x000fe40000000000 */
[----:B------:R-:W-:Y:S01]  /*47b0*/  LOP3.LUT R29, R29, 0x1, RZ, 0x3c, !PT ;  /* 0x000000011d1d7812 */ /* 0x000fe200078e3cff */
[----:B------:R-:W-:Y:S01]  /*47c0*/  IMAD.U32 R8, RZ, RZ, UR9 ;  /* 0x00000009ff087e24 */ /* 0x000fe2000f8e00ff */
[----:B------:R-:W-:Y:S01]  /*47d0*/  @!UP1 UIADD3 UR9, UPT, UPT, UR7, 0x48, URZ ;  /* 0x0000004807099890 */ /* 0x000fe2000fffe0ff */
[----:B------:R-:W-:Y:S02]  /*47e0*/  LOP3.LUT R27, R27, R0, RZ, 0x3c, !PT ;  /* 0x000000001b1b7212 */ /* 0x000fe400078e3cff */
[----:B------:R-:W-:Y:S02]  /*47f0*/  SEL R28, R28, RZ, P0 ;  /* 0x000000ff1c1c7207 */ /* 0x000fe40000000000 */
[----:B------:R-:W-:Y:S01]  /*4800*/  IMAD.U32 R9, RZ, RZ, UR8 ;  /* 0x00000008ff097e24 */ /* 0x000fe2000f8e00ff */
[----:B------:R-:W-:Y:S01]  /*4810*/  @!P4 R2UR UR14, R8 ;  /* 0x00000000080ec2ca */ /* 0x000fe200000e0000 */
[----:B------:R-:W-:Y:S01]  /*4820*/  @!UP1 UIADD3 UR8, UPT, UPT, UR7, 0x6200, URZ ;  /* 0x0000620007089890 */ /* 0x000fe2000fffe0ff */
[----:B------:R-:W-:Y:S02]  /*4830*/  VOTEU.ALL UP1, P4 ;  /* 0x0000000000ff7886 */ /* 0x000fe40002020000 */
[----:B------:R-:W-:Y:S11]  /*4840*/  @!P4 R2UR UR15, R9 ;  /* 0x00000000090fc2ca */ /* 0x000ff600000e0000 */
[----:B------:R-:W-:Y:S02]  /*4850*/  @!UPT UIADD3 URZ, UPT, UPT, URZ, URZ, URZ ;  /* 0x000000fffffff290 */ /* 0x000fe4000fffe0ff */
[----:B------:R2:W-:Y:S01]  /*4860*/  @!UP1 UTMALDG.3D [UR8], [UR14], desc[UR18] ;  /* 0x000012080e0095b4 */ /* 0x0005e20008011000 */
[----:B------:R2:W-:Y:S01]  /*4870*/  @!P4 SYNCS.ARRIVE.TRANS64.RED.A0TR RZ, [UR7+0x48], R25 ;  /* 0x00004819ffffc9a7 */ /* 0x0005e20008300407 */
[----:B------:R-:W-:Y:S01]  /*4880*/  UPLOP3.LUT UP1, UPT, UPT, UPT, UPT, 0x80, 0x8 ;  /* 0x000000000008789c */ /* 0x000fe20003f2f070 */
[----:B------:R-:W-:Y:S01]  /*4890*/  SYNCS.ARRIVE.TRANS64.RED.A1T0 RZ, [UR13], RZ ;  /* 0x000000ffffff79a7 */ /* 0x000fe2000810040d */
[----:B------:R-:W-:Y:S09]  /*48a0*/  @P3 BRA `(.L_x_77) ;  /* 0xfffffff000a03947 */ /* 0x000ff2000383ffff */
[----:B------:R-:W-:-:S04]  /*48b0*/  SHF.L.U32 R2, R29, 0x1f, RZ ;  /* 0x0000001f1d027819 */ /* 0x000fc800000006ff */
[----:B------:R-:W1:Y:S02]  /*48c0*/  SYNCS.PHASECHK.TRANS64.TRYWAIT P0, [UR7+0x50], R2 ;  /* 0x00005002ff0075a7 */ /* 0x000e640008001107 */
[----:B-1----:R-:W-:Y:S05]  /*48d0*/  @!P0 BRA `(.L_x_78) ;  /* 0x0000004c00008947 */ /* 0x002fea0003800000 */
.L_x_166:
[----:B------:R-:W3:Y:S02]  /*48e0*/  SYNCS.PHASECHK.TRANS64.TRYWAIT P0, [UR7+0x58], R2 ;  /* 0x00005802ff0075a7 */ /* 0x000ee40008001107 */
[----:B---3--:R-:W-:Y:S05]  /*48f0*/  @!P0 BRA `(.L_x_79) ;  /* 0x0000004c00108947 */ /* 0x008fea0003800000 */
.L_x_168:
[----:B------:R-:W3:Y:S02]  /*4900*/  SYNCS.PHASECHK.TRANS64.TRYWAIT P0, [UR7+0x60], R2 ;  /* 0x00006002ff0075a7 */ /* 0x000ee40008001107 */
[----:B---3--:R-:W-:Y:S05]  /*4910*/  @!P0 BRA `(.L_x_80) ;  /* 0x0000004c00208947 */ /* 0x008fea0003800000 */
.L_x_170:
[----:B-1----:R-:W-:-:S07]  /*4920*/  MOV R0, UR7 ;  /* 0x0000000700007c02 */ /* 0x002fce0008000f00 */
.L_x_81:
[----:B-1----:R-:W-:-:S04]  /*4930*/  SHF.L.U32 R2, R29, 0x1f, RZ ;  /* 0x0000001f1d027819 */ /* 0x002fc800000006ff */
[----:B------:R1:W3:Y:S03]  /*4940*/  SYNCS.PHASECHK.TRANS64.TRYWAIT P0, [R0+URZ+0x68], R2 ;  /* 0x00006802000075a7 */ /* 0x0002e600080011ff */
[----:B---3--:R-:W-:Y:S05]  /*4950*/  @!P0 NANOSLEEP.SYNCS 0x989680 ;  /* 0x009896800000895d */ /* 0x008fea0003900000 */
[----:B------:R-:W3:Y:S02]  /*4960*/  @!P0 SYNCS.PHASECHK.TRANS64 P0, [R0+URZ+0x68], R2 ;  /* 0x00006802000085a7 */ /* 0x000ee400080010ff */
[----:B--23--:R-:W-:Y:S05]  /*4970*/  @P0 EXIT ;  /* 0x000000000000094d */ /* 0x00cfea0003800000 */
[----:B------:R-:W-:Y:S05]  /*4980*/  BRA `(.L_x_81) ;  /* 0xfffffffc00e87947 */ /* 0x000fea000383ffff */
.L_x_66:
[----:B------:R-:W-:-:S06]  /*4990*/  UISETP.GE.AND UP1, UPT, UR8, 0x4, UPT ;  /* 0x000000040800788c */ /* 0x000fcc000bf26270 */
[----:B------:R-:W-:-:S13]  /*49a0*/  PLOP3.LUT P0, PT, PT, PT, UP1, 0x80, 0x8 ;  /* 0x000000000008781c */ /* 0x000fda0003f0f018 */
[----:B------:R-:W-:Y:S05]  /*49b0*/  @!P0 EXIT ;  /* 0x000000000000894d */ /* 0x000fea0003800000 */
[----:B------:R-:W-:Y:S01]  /*49c0*/  BAR.SYNC.DEFER_BLOCKING 0x6, 0xa0 ;  /* 0x0182800000007b1d */ /* 0x000fe20000010000 */
[C---:B------:R-:W-:Y:S01]  /*49d0*/  IMAD.SHL.U32 R2, R101.reuse, 0x20, RZ ;  /* 0x0000002065027824 */ /* 0x040fe200078e00ff */
[C---:B------:R-:W-:Y:S01]  /*49e0*/  SHF.L.U32 R46, R101.reuse, 0x10, RZ ;  /* 0x00000010652e7819 */ /* 0x040fe200000006ff */
[C---:B------:R-:W-:Y:S01]  /*49f0*/  IMAD.SHL.U32 R100, R101.reuse, 0x4, RZ ;  /* 0x0000000465647824 */ /* 0x040fe200078e00ff */
[C---:B------:R-:W-:Y:S01]  /*4a00*/  LOP3.LUT R102, R101.reuse, 0x60, RZ, 0xc0, !PT ;  /* 0x0000006065667812 */ /* 0x040fe200078ec0ff */
[----:B------:R-:W-:Y:S01]  /*4a10*/  HFMA2 R97, -RZ, RZ, 0, 5.9604644775390625e-08 ;  /* 0x00000001ff617431 */ /* 0x000fe200000001ff */
[----:B------:R-:W-:Y:S02]  /*4a20*/  UMOV UR48, 0x400 ;  /* 0x0000040000307882 */ /* 0x000fe40000000000 */
[----:B------:R-:W1:Y:S01]  /*4a30*/  LDC R91, c[0x0][0x370] ;  /* 0x0000dc00ff5b7b82 */ /* 0x000e620000000800 */
[----:B------:R-:W-:Y:S01]  /*4a40*/  ULEA UR48, UR37, UR48, 0x18 ;  /* 0x0000003025307291 */ /* 0x000fe2000f8ec0ff */
[----:B------:R-:W-:Y:S01]  /*4a50*/  LOP3.LUT R3, R2, 0xc0, RZ, 0xc0, !PT ;  /* 0x000000c002037812 */ /* 0x000fe200078ec0ff */
[----:B------:R-:W-:Y:S01]  /*4a60*/  HFMA2 R95, -RZ, RZ, 0, 0 ;  /* 0x00000000ff5f7431 */ /* 0x000fe200000001ff */
[----:B------:R-:W-:Y:S01]  /*4a70*/  LOP3.LUT R99, R101, 0x2, RZ, 0xc0, !PT ;  /* 0x0000000265637812 */ /* 0x000fe200078ec0ff */
[----:B------:R-:W-:Y:S01]  /*4a80*/  UIADD3 UR4, UPT, UPT, UR48, 0x200, URZ ;  /* 0x0000020030047890 */ /* 0x000fe2000fffe0ff */
[----:B------:R-:W-:Y:S01]  /*4a90*/  LOP3.LUT R100, R3, 0x18, R100, 0xf8, !PT ;  /* 0x0000001803647812 */ /* 0x000fe200078ef864 */
[----:B------:R-:W-:Y:S01]  /*4aa0*/  IMAD.MOV.U32 R45, RZ, RZ, RZ ;  /* 0x000000ffff2d7224 */ /* 0x000fe200078e00ff */
[----:B------:R-:W2:Y:S01]  /*4ab0*/  LDC R42, c[0x0][0xb0c] ;  /* 0x0002c300ff2a7b82 */ /* 0x000ea20000000800 */
[----:B------:R-:W-:Y:S01]  /*4ac0*/  LOP3.LUT R46, R46, 0x600000, RZ, 0xc0, !PT ;  /* 0x006000002e2e7812 */ /* 0x000fe200078ec0ff */
[----:B------:R-:W-:Y:S01]  /*4ad0*/  IMAD.MOV.U32 R105, RZ, RZ, RZ ;  /* 0x000000ffff697224 */ /* 0x000fe200078e00ff */
[----:B------:R-:W-:Y:S01]  /*4ae0*/  LOP3.LUT R100, R100, 0xf20, R2, 0xf8, !PT ;  /* 0x00000f2064647812 */ /* 0x000fe200078ef802 */
[----:B------:R-:W-:Y:S01]  /*4af0*/  IMAD.U32 R93, RZ, RZ, UR4 ;  /* 0x00000004ff5d7e24 */ /* 0x000fe2000f8e00ff */
[----:B------:R-:W-:Y:S01]  /*4b00*/  LOP3.LUT R101, R101, 0x4, RZ, 0xc0, !PT ;  /* 0x0000000465657812 */ /* 0x000fe200078ec0ff */
[----:B------:R-:W4:Y:S01]  /*4b10*/  LDCU.64 UR52, c[0x0][0x348] ;  /* 0x00006900ff3477ac */ /* 0x000f220008000a00 */
[----:B------:R-:W-:Y:S01]  /*4b20*/  MOV R96, RZ ;  /* 0x000000ff00607202 */ /* 0x000fe20000000f00 */
[----:B------:R-:W1:Y:S01]  /*4b30*/  LDC R89, c[0x0][0xb20] ;  /* 0x0002c800ff597b82 */ /* 0x000e620000000800 */
[----:B------:R-:W3:Y:S01]  /*4b40*/  LDS R0, [UR48+0x130] ;  /* 0x00013030ff007984 */ /* 0x000ee20008000800 */
[----:B------:R-:W-:Y:S01]  /*4b50*/  IMAD R100, R100, 0x2, R93 ;  /* 0x0000000264647824 */ /* 0x000fe200078e025d */
[----:B------:R-:W1:Y:S03]  /*4b60*/  LDCU.64 UR38, c[0x0][0x888] ;  /* 0x00011100ff2677ac */ /* 0x000e660008000a00 */
[--C-:B------:R-:W-:Y:S01]  /*4b70*/  IMAD R99, R99, -0x10, R100.reuse ;  /* 0xfffffff063637824 */ /* 0x100fe200078e0264 */
[----:B------:R-:W1:Y:S01]  /*4b80*/  LDCU.64 UR44, c[0x0][0x890] ;  /* 0x00011200ff2c77ac */ /* 0x000e620008000a00 */
[----:B------:R-:W1:Y:S01]  /*4b90*/  LDC R41, c[0x0][0xb30] ;  /* 0x0002cc00ff297b82 */ /* 0x000e620000000800 */
[----:B------:R-:W-:Y:S01]  /*4ba0*/  IMAD R98, R101, -0x10, R100 ;  /* 0xfffffff065627824 */ /* 0x000fe200078e0264 */
[----:B------:R-:W-:Y:S01]  /*4bb0*/  UMOV UR49, URZ ;  /* 0x000000ff00317c82 */ /* 0x000fe20008000000 */
[----:B------:R-:W-:-:S05]  /*4bc0*/  UMOV UR51, URZ ;  /* 0x000000ff00337c82 */ /* 0x000fca0008000000 */
[----:B------:R-:W1:Y:S08]  /*4bd0*/  LDC.64 R84, c[0x0][0xb10] ;  /* 0x0002c400ff547b82 */ /* 0x000e700000000a00 */
[----:B------:R-:W1:Y:S08]  /*4be0*/  LDC.64 R38, c[0x0][0xb18] ;  /* 0x0002c600ff267b82 */ /* 0x000e700000000a00 */
[----:B------:R-:W1:Y:S08]  /*4bf0*/  LDC.64 R36, c[0x0][0xb28] ;  /* 0x0002ca00ff247b82 */ /* 0x000e700000000a00 */
[----:B------:R-:W1:Y:S01]  /*4c00*/  LDC.64 R82, c[0x0][0x8b0] ;  /* 0x00022c00ff527b82 */ /* 0x000e620000000a00 */
[----:B---3--:R-:W-:-:S07]  /*4c10*/  IMAD.IADD R46, R0, 0x1, R46 ;  /* 0x00000001002e7824 */ /* 0x008fce00078e022e */
[----:B------:R-:W3:Y:S08]  /*4c20*/  LDC.64 R80, c[0x0][0x8a8] ;  /* 0x00022a00ff507b82 */ /* 0x000ef00000000a00 */
[----:B--2-4-:R-:W1:Y:S02]  /*4c30*/  LDC R90, c[0x0][0x374] ;  /* 0x0000dd00ff5a7b82 */ /* 0x014e640000000800 */
.L_x_125:
[----:B------:R-:W-:Y:S02]  /*4c40*/  LEA R0, R105, UR48, 0x3 ;  /* 0x0000003069007c11 */ /* 0x000fe4000f8e18ff */
[----:B------:R-:W-:Y:S02]  /*4c50*/  SHF.L.U32 R2, R95, 0x1f, RZ ;  /* 0x0000001f5f027819 */ /* 0x000fe400000006ff */
[----:B-1----:R-:W-:Y:S02]  /*4c60*/  LEA R16, R105, UR48, 0x4 ;  /* 0x0000003069107c11 */ /* 0x002fe4000f8e20ff */
[----:B------:R-:W2:Y:S02]  /*4c70*/  SYNCS.PHASECHK.TRANS64.TRYWAIT P0, [R0+URZ+0x80], R2 ;  /* 0x00008002000075a7 */ /* 0x000ea400080011ff */
[----:B--23--:R-:W-:Y:S05]  /*4c80*/  @!P0 BRA `(.L_x_82) ;  /* 0x00000048005c8947 */ /* 0x00cfea0003800000 */
.L_x_171:
[----:B------:R-:W4:Y:S01]  /*4c90*/  LDC.64 R10, c[0x0][0xb10] ;  /* 0x0002c400ff0a7b82 */ /* 0x000f220000000a00 */
[----:B------:R-:W3:Y:S01]  /*4ca0*/  LDS.128 R16, [R16+0x110] ;  /* 0x0001100010107984 */ /* 0x000ee20000000c00 */
[----:B-1----:R-:W-:Y:S01]  /*4cb0*/  ISETP.NE.AND P1, PT, R41, 0x1, PT ;  /* 0x000000012900780c */ /* 0x002fe20003f25270 */
[----:B--2---:R-:W-:Y:S01]  /*4cc0*/  VIADD R0, R0, 0x90 ;  /* 0x0000009000007836 */ /* 0x004fe20000000000 */
[----:B------:R-:W-:Y:S04]  /*4cd0*/  ISETP.GE.AND P0, PT, R40, 0x1, PT ;  /* 0x000000012800780c */ /* 0x000fe80003f06270 */
[----:B------:R-:W1:Y:S01]  /*4ce0*/  LDC.64 R8, c[0x0][0xb18] ;  /* 0x0002c600ff087b82 */ /* 0x000e620000000a00 */
[----:B------:R-:W-:Y:S01]  /*4cf0*/  PRMT R0, RZ, 0x654, R0 ;  /* 0x00000654ff007816 */ /* 0x000fe20000000000 */
[----:B------:R-:W-:Y:S01]  /*4d00*/  @!PT LDS RZ, [RZ] ;  /* 0x00000000fffff984 */ /* 0x000fe20000000800 */
[----:B------:R-:W-:Y:S01]  /*4d10*/  @!PT LDS RZ, [RZ] ;  /* 0x00000000fffff984 */ /* 0x000fe20000000800 */
[----:B------:R-:W-:Y:S01]  /*4d20*/  @!PT LDS RZ, [RZ] ;  /* 0x00000000fffff984 */ /* 0x000fe20000000800 */
[----:B------:R-:W-:Y:S01]  /*4d30*/  @!PT LDS RZ, [RZ] ;  /* 0x00000000fffff984 */ /* 0x000fe20000000800 */
[----:B------:R2:W-:Y:S06]  /*4d40*/  MEMBAR.ALL.CTA ;  /* 0x0000000000007992 */ /* 0x0005ec0000008000 */
[----:B--2---:R-:W2:Y:S01]  /*4d50*/  FENCE.VIEW.ASYNC.S ;  /* 0x00000000000073c6 */ /* 0x004ea20000000000 */
[----:B------:R-:W1:Y:S08]  /*4d60*/  @!P1 LDC R12, c[0x0][0xb20] ;  /* 0x0002c800ff0c9b82 */ /* 0x000e700000000800 */
[----:B------:R-:W1:Y:S01]  /*4d70*/  @!P1 LDC R7, c[0x0][0xb0c] ;  /* 0x0002c300ff079b82 */ /* 0x000e620000000800 */
[----:B--2---:R2:W-:Y:S01]  /*4d80*/  SYNCS.ARRIVE.TRANS64.RED.A1T0 RZ, [R0+URZ], RZ ;  /* 0x000000ff00ff79a7 */ /* 0x0045e200081004ff */
[----:B---3--:R-:W-:Y:S04]  /*4d90*/  LOP3.LUT P4, RZ, R18, 0x1, RZ, 0xc0, !PT ;  /* 0x0000000112ff7812 */ /* 0x008fe8000788c0ff */
[----:B------:R-:W-:Y:S09]  /*4da0*/  P2R R103, PR, RZ, 0x10 ;  /* 0x00000010ff677803 */ /* 0x000ff20000000000 */
[----:B------:R-:W-:Y:S02]  /*4db0*/  @P4 MOV R44, R16 ;  /* 0x00000010002c4202 */ /* 0x000fe40000000f00 */
[----:B------:R-:W-:Y:S01]  /*4dc0*/  @P4 LOP3.LUT R43, R17, 0xffff, RZ, 0xc0, !PT ;  /* 0x0000ffff112b4812 */ /* 0x000fe200078ec0ff */
[----:B--2-4-:R-:W-:Y:S06]  /*4dd0*/  @!P0 BRA `(.L_x_83) ;  /* 0x0000000000a48947 */ /* 0x014fec0003800000 */
[----:B------:R-:W-:Y:S01]  /*4de0*/  IMAD.HI.U32 R0, R90, R39, RZ ;  /* 0x000000275a007227 */ /* 0x000fe200078e00ff */
[----:B------:R-:W-:Y:S02]  /*4df0*/  ISETP.NE.AND P0, PT, R38, 0x1, PT ;  /* 0x000000012600780c */ /* 0x000fe40003f05270 */
[----:B------:R-:W-:Y:S01]  /*4e00*/  ISETP.NE.AND P2, PT, R40, 0x1, PT ;  /* 0x000000012800780c */ /* 0x000fe20003f45270 */
[----:B------:R-:W-:Y:S01]  /*4e10*/  IMAD.HI.U32 R4, R91, R84, RZ ;  /* 0x000000545b047227 */ /* 0x000fe200078e00ff */
[----:B------:R-:W-:Y:S02]  /*4e20*/  SHF.R.U32.HI R0, RZ, R89, R0 ;  /* 0x00000059ff007219 */ /* 0x000fe40000011600 */
[----:B------:R-:W-:Y:S01]  /*4e30*/  ISETP.NE.AND P3, PT, R42, 0x1, PT ;  /* 0x000000012a00780c */ /* 0x000fe20003f65270 */
[----:B------:R-:W-:Y:S01]  /*4e40*/  IMAD.HI.U32 R6, R43, R39, RZ ;  /* 0x000000272b067227 */ /* 0x000fe200078e00ff */
[-C--:B------:R-:W-:Y:S02]  /*4e50*/  SHF.R.U32.HI R4, RZ, R85.reuse, R4 ;  /* 0x00000055ff047219 */ /* 0x080fe40000011604 */
[----:B------:R-:W-:Y:S01]  /*4e60*/  SEL R0, R90, R0, !P0 ;  /* 0x000000005a007207 */ /* 0x000fe20004000000 */
[----:B------:R-:W-:Y:S01]  /*4e70*/  IMAD.HI.U32 R5, R44, R84, RZ ;  /* 0x000000542c057227 */ /* 0x000fe200078e00ff */
[----:B------:R-:W-:Y:S03]  /*4e80*/  SEL R4, R91, R4, !P3 ;  /* 0x000000045b047207 */ /* 0x000fe60005800000 */
[-C--:B------:R-:W-:Y:S01]  /*4e90*/  IMAD.HI.U32 R3, R0, R36.reuse, RZ ;  /* 0x0000002400037227 */ /* 0x080fe200078e00ff */
[----:B------:R-:W-:Y:S03]  /*4ea0*/  SHF.R.U32.HI R5, RZ, R85, R5 ;  /* 0x00000055ff057219 */ /* 0x000fe60000011605 */
[----:B------:R-:W-:Y:S01]  /*4eb0*/  IMAD.HI.U32 R2, R4, R36, RZ ;  /* 0x0000002404027227 */ /* 0x000fe200078e00ff */
[----:B------:R-:W-:Y:S02]  /*4ec0*/  @P2 SHF.R.U32.HI R0, RZ, R37, R3 ;  /* 0x00000025ff002219 */ /* 0x000fe40000011603 */
[----:B------:R-:W-:Y:S02]  /*4ed0*/  SHF.R.U32.HI R3, RZ, R89, R6 ;  /* 0x00000059ff037219 */ /* 0x000fe40000011606 */
[----:B------:R-:W-:Y:S01]  /*4ee0*/  @P2 SHF.R.U32.HI R4, RZ, R37, R2 ;  /* 0x00000025ff042219 */ /* 0x000fe20000011602 */
[----:B------:R-:W-:Y:S01]  /*4ef0*/  IMAD R0, R40, R0, RZ ;  /* 0x0000000028007224 */ /* 0x000fe200078e02ff */
[----:B------:R-:W-:Y:S02]  /*4f00*/  SEL R3, R43, R3, !P0 ;  /* 0x000000032b037207 */ /* 0x000fe40004000000 */
[----:B------:R-:W-:Y:S01]  /*4f10*/  SEL R2, R44, R5, !P3 ;  /* 0x000000052c027207 */ /* 0x000fe20005800000 */
[----:B------:R-:W-:Y:S01]  /*4f20*/  IMAD R5, R40, R4, RZ ;  /* 0x0000000428057224 */ /* 0x000fe200078e02ff */
[C---:B------:R-:W-:Y:S01]  /*4f30*/  ISETP.GE.AND P0, PT, R3.reuse, R0, PT ;  /* 0x000000000300720c */ /* 0x040fe20003f06270 */
[C---:B------:R-:W-:Y:S03]  /*4f40*/  IMAD.HI.U32 R0, R3.reuse, R36, RZ ;  /* 0x0000002403007227 */ /* 0x040fe600078e00ff */
[C---:B------:R-:W-:Y:S02]  /*4f50*/  ISETP.GE.OR P0, PT, R2.reuse, R5, P0 ;  /* 0x000000050200720c */ /* 0x040fe40000706670 */
[----:B------:R-:W-:Y:S04]  /*4f60*/  SHF.R.U32.HI R0, RZ, R37, R0 ;  /* 0x00000025ff007219 */ /* 0x000fe80000011600 */
[C---:B------:R-:W-:Y:S05]  /*4f70*/  SEL R6, R3.reuse, R0, !P2 ;  /* 0x0000000003067207 */ /* 0x040fea0005000000 */
        /* <DEDUP_REMOVED lines=14> */
[----:B------:R-:W-:Y:S07]  /*5060*/  IMAD R43, R3, R38, R43 ;  /* 0x00000026032b7224 */ /* 0x000fee00078e022b */
.L_x_83:
[----:B-1----:R-:W-:Y:S01]  /*5070*/  @!P1 ISETP.NE.AND P0, PT, R8, 0x1, PT ;  /* 0x000000010800980c */ /* 0x002fe20003f05270 */
[----:B------:R-:W-:Y:S01]  /*5080*/  @!P1 IMAD.HI.U32 R2, R43, R9, RZ ;  /* 0x000000092b029227 */ /* 0x000fe200078e00ff */
[----:B------:R-:W-:Y:S01]  /*5090*/  R2UR UR42, R15 ;  /* 0x000000000f2a72ca */ /* 0x000fe200000e0000 */
[----:B------:R-:W-:Y:S01]  /*50a0*/  BSSY.RECONVERGENT B6, `(.L_x_84) ;  /* 0x0000031000067945 */ /* 0x000fe20003800200 */
[----:B------:R-:W-:Y:S01]  /*50b0*/  R2UR UR41, R14 ;  /* 0x000000000e2972ca */ /* 0x000fe200000e0000 */
[C---:B------:R-:W-:Y:S01]  /*50c0*/  @!P1 IMAD.HI.U32 R0, R44.reuse, R10, RZ ;  /* 0x0000000a2c009227 */ /* 0x040fe200078e00ff */
[----:B------:R-:W-:Y:S02]  /*50d0*/  @!P1 SHF.R.U32.HI R2, RZ, R12, R2 ;  /* 0x0000000cff029219 */ /* 0x000fe40000011602 */
[----:B------:R-:W-:Y:S01]  /*50e0*/  @!P1 ISETP.NE.AND P2, PT, R7, 0x1, PT ;  /* 0x000000010700980c */ /* 0x000fe20003f45270 */
[----:B------:R-:W-:Y:S01]  /*50f0*/  VIADD R105, R105, 0x1 ;  /* 0x0000000169697836 */ /* 0x000fe20000000000 */
[----:B------:R-:W-:Y:S02]  /*5100*/  @!P1 SEL R2, R43, R2, !P0 ;  /* 0x000000022b029207 */ /* 0x000fe40004000000 */
[----:B------:R-:W-:Y:S02]  /*5110*/  @!P1 SHF.R.U32.HI R0, RZ, R11, R0 ;  /* 0x0000000bff009219 */ /* 0x000fe40000011600 */
[----:B------:R-:W-:Y:S01]  /*5120*/  LOP3.LUT P0, RZ, R93, 0x1b0, RZ, 0xc0, !PT ;  /* 0x000001b05dff7812 */ /* 0x000fe2000780c0ff */
[----:B------:R-:W-:Y:S01]  /*5130*/  USHF.L.U32 UR42, UR42, 0x7, URZ ;  /* 0x000000072a2a7899 */ /* 0x000fe200080006ff */
[----:B------:R-:W-:Y:S01]  /*5140*/  @!P1 SEL R3, R44, R0, !P2 ;  /* 0x000000002c039207 */ /* 0x000fe20005000000 */
[----:B------:R-:W-:Y:S01]  /*5150*/  USHF.L.U32 UR41, UR41, 0x7, URZ ;  /* 0x0000000729297899 */ /* 0x000fe200080006ff */
[----:B------:R-:W-:Y:S03]  /*5160*/  @P4 SHF.R.U32.HI R94, RZ, 0x10, R17 ;  /* 0x00000010ff5e4819 */ /* 0x000fe60000011611 */
[----:B------:R-:W-:Y:S02]  /*5170*/  @!P1 IMAD.IADD R0, R2, 0x1, -R3 ;  /* 0x0000000102009824 */ /* 0x000fe400078e0a03 */
[----:B------:R-:W-:Y:S02]  /*5180*/  @!P1 IMAD.IADD R2, R3, 0x1, -R2 ;  /* 0x0000000103029824 */ /* 0x000fe400078e0a02 */
[----:B------:R-:W-:Y:S02]  /*5190*/  @!P1 IMAD R44, R0, R7, R44 ;  /* 0x00000007002c9224 */ /* 0x000fe400078e022c */
[----:B------:R-:W-:Y:S01]  /*51a0*/  @!P1 IMAD R43, R2, R8, R43 ;  /* 0x00000008022b9224 */ /* 0x000fe200078e022b */
[----:B------:R-:W-:Y:S06]  /*51b0*/  @!P0 BRA `(.L_x_85) ;  /* 0x00000000007c8947 */ /* 0x000fec0003800000 */
[----:B------:R-:W1:Y:S01]  /*51c0*/  LDCU.64 UR8, c[0x4][0x80] ;  /* 0x01001000ff0877ac */ /* 0x000e620008000a00 */
[----:B------:R-:W-:Y:S01]  /*51d0*/  MOV R2, 0x0 ;  /* 0x0000000000027802 */ /* 0x000fe20000000f00 */
[----:B------:R-:W-:Y:S02]  /*51e0*/  HFMA2 R12, -RZ, RZ, 0, 5.9604644775390625e-08 ;  /* 0x00000001ff0c7431 */ /* 0x000fe400000001ff */
[----:B------:R-:W-:Y:S01]  /*51f0*/  IMAD.MOV.U32 R8, RZ, RZ, 0x70 ;  /* 0x00000070ff087424 */ /* 0x000fe200078e00ff */
[----:B------:R2:W3:Y:S01]  /*5200*/  LDC.64 R14, c[0x4][R2] ;  /* 0x01000000020e7b82 */ /* 0x0004e20000000a00 */
[----:B------:R-:W4:Y:S01]  /*5210*/  LDCU.64 UR6, c[0x4][0x88] ;  /* 0x01001100ff0677ac */ /* 0x000f220008000a00 */
[----:B------:R-:W-:Y:S01]  /*5220*/  IMAD.MOV.U32 R13, RZ, RZ, RZ ;  /* 0x000000ffff0d7224 */ /* 0x000fe200078e00ff */
[----:B------:R-:W2:Y:S01]  /*5230*/  LDCU.64 UR4, c[0x4][0x8] ;  /* 0x01000100ff0477ac */ /* 0x000ea20008000a00 */
[----:B-1----:R-:W-:Y:S01]  /*5240*/  MOV R5, UR9 ;  /* 0x0000000900057c02 */ /* 0x002fe20008000f00 */
[----:B------:R-:W-:Y:S01]  /*5250*/  IMAD.U32 R4, RZ, RZ, UR8 ;  /* 0x00000008ff047e24 */ /* 0x000fe2000f8e00ff */
[----:B----4-:R-:W-:Y:S01]  /*5260*/  MOV R7, UR7 ;  /* 0x0000000700077c02 */ /* 0x010fe20008000f00 */
[----:B------:R-:W-:Y:S01]  /*5270*/  IMAD.U32 R6, RZ, RZ, UR6 ;  /* 0x00000006ff067e24 */ /* 0x000fe2000f8e00ff */
[----:B--2---:R-:W-:Y:S01]  /*5280*/  MOV R11, UR5 ;  /* 0x00000005000b7c02 */ /* 0x004fe20008000f00 */
[----:B------:R-:W-:Y:S02]  /*5290*/  IMAD.U32 R10, RZ, RZ, UR4 ;  /* 0x00000004ff0a7e24 */ /* 0x000fe4000f8e00ff */
[----:B------:R-:W-:Y:S07]  /*52a0*/  LEPC R20, `(.L_x_86) ;  /* 0x000000001014794e */ /* 0x000fee0000000000 */
[----:B---3-5:R-:W-:Y:S05]  /*52b0*/  CALL.ABS.NOINC R14 ;  /* 0x000000000e007343 */ /* 0x028fea0003c00000 */
.L_x_86:
[----:B------:R-:W1:Y:S01]  /*52c0*/  LDCU.64 UR8, c[0x4][0x80] ;  /* 0x01001000ff0877ac */ /* 0x000e620008000a00 */
[----:B------:R-:W2:Y:S01]  /*52d0*/  LDC.64 R2, c[0x4][R2] ;  /* 0x0100000002027b82 */ /* 0x000ea20000000a00 */
[----:B------:R-:W-:Y:S02]  /*52e0*/  HFMA2 R12, -RZ, RZ, 0, 5.9604644775390625e-08 ;  /* 0x00000001ff0c7431 */ /* 0x000fe400000001ff */
[----:B------:R-:W-:Y:S02]  /*52f0*/  IMAD.MOV.U32 R8, RZ, RZ, 0x70 ;  /* 0x00000070ff087424 */ /* 0x000fe400078e00ff */
[----:B------:R-:W-:Y:S01]  /*5300*/  IMAD.MOV.U32 R13, RZ, RZ, RZ ;  /* 0x000000ffff0d7224 */ /* 0x000fe200078e00ff */
[----:B------:R-:W3:Y:S01]  /*5310*/  LDCU.64 UR6, c[0x4][0x88] ;  /* 0x01001100ff0677ac */ /* 0x000ee20008000a00 */
[----:B------:R-:W4:Y:S01]  /*5320*/  LDCU.64 UR4, c[0x4][0x8] ;  /* 0x01000100ff0477ac */ /* 0x000f220008000a00 */
[----:B-1----:R-:W-:Y:S02]  /*5330*/  MOV R4, UR8 ;  /* 0x0000000800047c02 */ /* 0x002fe40008000f00 */
[----:B------:R-:W-:Y:S02]  /*5340*/  MOV R5, UR9 ;  /* 0x0000000900057c02 */ /* 0x000fe40008000f00 */
[----:B---3--:R-:W-:Y:S01]  /*5350*/  MOV R7, UR7 ;  /* 0x0000000700077c02 */ /* 0x008fe20008000f00 */
[----:B------:R-:W-:Y:S01]  /*5360*/  IMAD.U32 R6, RZ, RZ, UR6 ;  /* 0x00000006ff067e24 */ /* 0x000fe2000f8e00ff */
[----:B----4-:R-:W-:Y:S01]  /*5370*/  MOV R11, UR5 ;  /* 0x00000005000b7c02 */ /* 0x010fe20008000f00 */
[----:B------:R-:W-:Y:S02]  /*5380*/  IMAD.U32 R10, RZ, RZ, UR4 ;  /* 0x00000004ff0a7e24 */ /* 0x000fe4000f8e00ff */
[----:B------:R-:W-:Y:S07]  /*5390*/  LEPC R20, `(.L_x_85) ;  /* 0x000000001014794e */ /* 0x000fee0000000000 */
[----:B--2---:R-:W-:Y:S05]  /*53a0*/  CALL.ABS.NOINC R2 ;  /* 0x0000000002007343 */ /* 0x004fea0003c00000 */
.L_x_85:
[----:B------:R-:W-:Y:S05]  /*53b0*/  BSYNC.RECONVERGENT B6 ;  /* 0x0000000000067941 */ /* 0x000fea0003800200 */
.L_x_84:
[----:B------:R-:W-:Y:S01]  /*53c0*/  ISETP.NE.U32.AND P4, PT, R82, RZ, PT ;  /* 0x000000ff5200720c */ /* 0x000fe20003f85070 */
[----:B------:R-:W-:Y:S01]  /*53d0*/  UISETP.NE.AND UP2, UPT, UR50, URZ, UPT ;  /* 0x000000ff3200728c */ /* 0x000fe2000bf45270 */
[----:B------:R-:W-:Y:S01]  /*53e0*/  ISETP.NE.U32.AND P2, PT, RZ, UR38, PT ;  /* 0x00000026ff007c0c */ /* 0x000fe2000bf45070 */
[----:B------:R-:W-:Y:S01]  /*53f0*/  UISETP.NE.U32.AND UP1, UPT, UR44, URZ, UPT ;  /* 0x000000ff2c00728c */ /* 0x000fe2000bf25070 */
[----:B------:R-:W-:Y:S01]  /*5400*/  ISETP.NE.AND.EX P4, PT, R83, RZ, PT, P4 ;  /* 0x000000ff5300720c */ /* 0x000fe20003f85340 */
[----:B------:R-:W-:Y:S01]  /*5410*/  UPLOP3.LUT UP0, UPT, UPT, UPT, UPT, 0x40, 0x4 ;  /* 0x000000000004789c */ /* 0x000fe20003f0e870 */
[----:B------:R-:W-:Y:S01]  /*5420*/  ISETP.NE.AND.EX P2, PT, RZ, UR39, PT, P2 ;  /* 0x00000027ff007c0c */ /* 0x000fe2000bf45320 */
[----:B------:R-:W-:Y:S01]  /*5430*/  UISETP.NE.AND.EX UP1, UPT, UR45, URZ, UPT, UP1 ;  /* 0x000000ff2d00728c */ /* 0x000fe2000bf25310 */
[----:B------:R-:W-:Y:S04]  /*5440*/  PLOP3.LUT P1, PT, PT, PT, UP2, 0x80, 0x8 ;  /* 0x000000000008781c */ /* 0x000fe80003f2f028 */
[----:B------:R-:W-:Y:S06]  /*5450*/  @UP2 UPLOP3.LUT UP0, UPT, UPT, UPT, UP1, 0x80, 0x8 ;  /* 0x000000000008289c */ /* 0x000fec0003f0f010 */
[----:B------:R-:W-:Y:S01]  /*5460*/  PLOP3.LUT P0, PT, PT, PT, UP0, 0x80, 0x8 ;  /* 0x000000000008781c */ /* 0x000fe20003f0f008 */
[----:B------:R-:W-:Y:S01]  /*5470*/  @!UPT UIADD3 URZ, UPT, UPT, URZ, URZ, URZ ;  /* 0x000000fffffff290 */ /* 0x000fe2000fffe0ff */
[----:B------:R-:W-:Y:S11]  /*5480*/  BRA.U !UP1, `(.L_x_87) ;  /* 0x0000000109387547 */ /* 0x000ff6000b800000 */
[----:B------:R-:W-:Y:S01]  /*5490*/  UISETP.NE.U32.AND UP0, UPT, UR38, URZ, UPT ;  /* 0x000000ff2600728c */ /* 0x000fe2000bf05070 */
[----:B------:R-:W-:Y:S02]  /*54a0*/  HFMA2 R0, -RZ, RZ, 0, 5.9604644775390625e-08 ;  /* 0x00000001ff007431 */ /* 0x000fe400000001ff */
[----:B------:R-:W-:Y:S01]  /*54b0*/  IMAD.MOV.U32 R88, RZ, RZ, 0x1 ;  /* 0x00000001ff587424 */ /* 0x000fe200078e00ff */
[----:B------:R-:W-:Y:S06]  /*54c0*/  UISETP.NE.AND.EX UP0, UPT, UR39, URZ, UPT, UP0 ;  /* 0x000000ff2700728c */ /* 0x000fec000bf05300 */
[----:B------:R-:W-:Y:S05]  /*54d0*/  PLOP3.LUT P3, PT, PT, PT, UP0, 0x80, 0x8 ;  /* 0x000000000008781c */ /* 0x000fea0003f6f008 */
[----:B------:R-:W1:Y:S01]  /*54e0*/  @UP0 LDCU.64 UR6, c[0x0][0x888] ;  /* 0x00011100ff0607ac */ /* 0x000e620008000a00 */
[----:B------:R-:W-:Y:S07]  /*54f0*/  @UP0 UIMAD UR4, UR36, UR44, URZ ;  /* 0x0000002c240402a4 */ /* 0x000fee000f8e02ff */
[----:B------:R-:W-:Y:S01]  /*5500*/  @!P3 PRMT R88, R0, 0x7610, R88 ;  /* 0x000076100058b816 */ /* 0x000fe20000000058 */
[----:B-1----:R-:W-:Y:S03]  /*5510*/  @UP0 UIMAD.WIDE UR6, UR4, 0x4, UR6 ;  /* 0x00000004040608a5 */ /* 0x002fe6000f8e0206 */
[----:B------:R-:W1:Y:S03]  /*5520*/  @!UP0 LDCU UR4, c[0x0][0x880] ;  /* 0x00011000ff0487ac */ /* 0x000e660008000800 */
[----:B------:R-:W-:Y:S01]  /*5530*/  IMAD.U32 R2, RZ, RZ, UR6 ;  /* 0x00000006ff027e24 */ /* 0x000fe2000f8e00ff */
[----:B------:R-:W-:Y:S05]  /*5540*/  MOV R3, UR7 ;  /* 0x0000000700037c02 */ /* 0x000fea0008000f00 */
[----:B-----5:R2:W5:Y:S02]  /*5550*/  @P3 LDG.E R49, desc[UR46][R2.64] ;  /* 0x0000002e02313981 */ /* 0x020564000c1e1900 */
[----:B-12---:R-:W-:Y:S02]  /*5560*/  @!P3 IMAD.U32 R49, RZ, RZ, UR4 ;  /* 0x00000004ff31be24 */ /* 0x006fe4000f8e00ff */
.L_x_87:
[----:B------:R-:W-:Y:S05]  /*5570*/  @!P4 BRA `(.L_x_88) ;  /* 0x000000000020c947 */ /* 0x000fea0003800000 */
[----:B------:R-:W-:Y:S04]  /*5580*/  ISETP.NE.U32.AND P3, PT, R80, RZ, PT ;  /* 0x000000ff5000720c */ /* 0x000fe80003f65070 */
[----:B------:R-:W-:Y:S11]  /*5590*/  ISETP.NE.AND.EX P3, PT, R81, RZ, PT, P3 ;  /* 0x000000ff5100720c */ /* 0x000ff60003f65330 */
[----:B------:R-:W-:Y:S02]  /*55a0*/  @!UPT UIADD3 URZ, UPT, UPT, URZ, URZ, URZ ;  /* 0x000000fffffff290 */ /* 0x000fe4000fffe0ff */
[----:B------:R-:W1:Y:S01]  /*55b0*/  @P3 LDC.64 R2, c[0x0][0x8a8] ;  /* 0x00022a00ff023b82 */ /* 0x000e620000000a00 */
[----:B------:R-:W-:Y:S04]  /*55c0*/  @P3 IMAD R0, R82, UR36, RZ ;  /* 0x0000002452003c24 */ /* 0x000fe8000f8e02ff */
[----:B-1----:R-:W-:Y:S05]  /*55d0*/  @P3 IMAD.WIDE R2, R0, 0x4, R2 ;  /* 0x0000000400023825 */ /* 0x002fea00078e0202 */
[----:B-----5:R1:W5:Y:S02]  /*55e0*/  @P3 LDG.E R47, desc[UR46][R2.64] ;  /* 0x0000002e022f3981 */ /* 0x020364000c1e1900 */
[----:B-1----:R-:W2:Y:S02]  /*55f0*/  @!P3 LDC R47, c[0x0][0x8a0] ;  /* 0x00022800ff2fbb82 */ /* 0x002ea40000000800 */
.L_x_88:
[----:B-----5:R-:W-:Y:S01]  /*5600*/  FSETP.NEU.AND P3, PT, R49, RZ, PT ;  /* 0x000000ff3100720b */ /* 0x020fe20003f6d000 */
[----:B------:R-:W-:Y:S01]  /*5610*/  BSSY B1, `(.L_x_89) ;  /* 0x0000039000017945 */ /* 0x000fe20003800000 */
[----:B------:R-:W-:Y:S01]  /*5620*/  SEL R3, RZ, 0xffffffff, P2 ;  /* 0xffffffffff037807 */ /* 0x000fe20001000000 */
[----:B------:R-:W-:Y:S01]  /*5630*/  IMAD.MOV.U32 R66, RZ, RZ, 0x1 ;  /* 0x00000001ff427424 */ /* 0x000fe200078e00ff */
[----:B------:R-:W-:Y:S01]  /*5640*/  @P1 LOP3.LUT P2, RZ, R88, 0xff, RZ, 0xc0, !PT ;  /* 0x000000ff58ff1812 */ /* 0x000fe2000784c0ff */
[----:B------:R-:W-:Y:S01]  /*5650*/  IMAD R48, R45, 0x80, R46 ;  /* 0x000000802d307824 */ /* 0x000fe200078e022e */
[----:B------:R-:W-:Y:S01]  /*5660*/  @P1 SEL R0, RZ, 0xffffffff, P3 ;  /* 0xffffffffff001807 */ /* 0x000fe20001800000 */
[----:B------:R-:W-:Y:S01]  /*5670*/  IMAD R106, R101, -0x10, R99 ;  /* 0xfffffff0656a7824 */ /* 0x000fe200078e0263 */
[----:B------:R-:W-:Y:S01]  /*5680*/  LOP3.LUT R97, R97, 0x1, RZ, 0x3c, !PT ;  /* 0x0000000161617812 */ /* 0x000fe200078e3cff */
[----:B------:R-:W-:Y:S01]  /*5690*/  IMAD.MOV.U32 R65, RZ, RZ, RZ ;  /* 0x000000ffff417224 */ /* 0x000fe200078e00ff */
[----:B------:R-:W-:Y:S02]  /*56a0*/  @P0 SEL R0, R3, R0, !P2 ;  /* 0x0000000003000207 */ /* 0x000fe40005000000 */
[----:B------:R-:W-:Y:S02]  /*56b0*/  CS2R R78, SRZ ;  /* 0x00000000004e7805 */ /* 0x000fe4000001ff00 */
[----:B------:R-:W-:Y:S02]  /*56c0*/  LEA R64, R45, UR48, 0x3 ;  /* 0x000000302d407c11 */ /* 0x000fe4000f8e18ff */
[----:B------:R-:W-:Y:S02]  /*56d0*/  CS2R R76, SRZ ;  /* 0x00000000004c7805 */ /* 0x000fe4000001ff00 */
[----:B------:R-:W-:Y:S02]  /*56e0*/  @P1 LOP3.LUT R0, R0, 0x1, RZ, 0xc0, !PT ;  /* 0x0000000100001812 */ /* 0x000fe400078ec0ff */
[----:B------:R-:W-:Y:S02]  /*56f0*/  CS2R R70, SRZ ;  /* 0x0000000000467805 */ /* 0x000fe4000001ff00 */
[----:B------:R-:W-:Y:S02]  /*5700*/  PLOP3.LUT P2, PT, PT, PT, UP1, 0x80, 0x8 ;  /* 0x000000000008781c */ /* 0x000fe40003f4f018 */
[----:B------:R-:W-:Y:S02]  /*5710*/  CS2R R68, SRZ ;  /* 0x0000000000447805 */ /* 0x000fe4000001ff00 */
[----:B------:R-:W-:Y:S02]  /*5720*/  ISETP.NE.U32.OR P5, PT, R0, 0x1, !P1 ;  /* 0x000000010000780c */ /* 0x000fe40004fa5470 */
[----:B------:R-:W-:Y:S02]  /*5730*/  CS2R R62, SRZ ;  /* 0x00000000003e7805 */ /* 0x000fe4000001ff00 */
[----:B------:R-:W-:Y:S02]  /*5740*/  LOP3.LUT P4, R104, R88, 0xff, RZ, 0xc0, !PT ;  /* 0x000000ff58687812 */ /* 0x000fe4000788c0ff */
[----:B------:R-:W-:Y:S02]  /*5750*/  CS2R R60, SRZ ;  /* 0x00000000003c7805 */ /* 0x000fe4000001ff00 */
[----:B------:R-:W-:Y:S02]  /*5760*/  SEL R2, RZ, 0xffffffff, P3 ;  /* 0xffffffffff027807 */ /* 0x000fe40001800000 */
[----:B------:R-:W-:Y:S02]  /*5770*/  CS2R R58, SRZ ;  /* 0x00000000003a7805 */ /* 0x000fe4000001ff00 */
[----:B------:R-:W-:Y:S02]  /*5780*/  P2R R107, PR, RZ, 0x20 ;  /* 0x00000020ff6b7803 */ /* 0x000fe40000000000 */
[----:B------:R-:W-:Y:S02]  /*5790*/  CS2R R56, SRZ ;  /* 0x0000000000387805 */ /* 0x000fe4000001ff00 */
[----:B------:R-:W-:Y:S02]  /*57a0*/  @P2 SEL R2, R3, R2, !P4 ;  /* 0x0000000203022207 */ /* 0x000fe40006000000 */
[----:B------:R-:W-:Y:S02]  /*57b0*/  @P5 SHF.L.U32 R0, R97, 0x1f, RZ ;  /* 0x0000001f61005819 */ /* 0x000fe400000006ff */
[----:B------:R-:W-:Y:S02]  /*57c0*/  LOP3.LUT R2, R2, 0x1, RZ, 0xc0, !PT ;  /* 0x0000000102027812 */ /* 0x000fe400078ec0ff */
[----:B------:R1:W3:Y:S02]  /*57d0*/  @P5 SYNCS.PHASECHK.TRANS64.TRYWAIT P1, [UR48+0x30], R0 ;  /* 0x00003000ff0055a7 */ /* 0x0002e40008021130 */
[----:B------:R-:W-:Y:S04]  /*57e0*/  ISETP.NE.U32.AND P2, PT, R2, 0x1, PT ;  /* 0x000000010200780c */ /* 0x000fe80003f45070 */
[----:B------:R-:W-:Y:S02]  /*57f0*/  P2R R67, PR, RZ, 0x4 ;  /* 0x00000004ff437803 */ /* 0x000fe40000000000 */
[----:B-1----:R-:W-:Y:S04]  /*5800*/  SHF.L.U32 R0, R96, 0x1f, RZ ;  /* 0x0000001f60007819 */ /* 0x002fe800000006ff */
[----:B------:R1:W4:Y:S01]  /*5810*/  SYNCS.PHASECHK.TRANS64.TRYWAIT P0, [R64+URZ+0xa0], R0 ;  /* 0x0000a000400075a7 */ /* 0x00032200080011ff */
[----:B---3--:R-:W-:Y:S01]  /*5820*/  @P5 SEL R66, RZ, 0x1, !P1 ;  /* 0x00000001ff425807 */ /* 0x008fe20004800000 */
[----:B-1----:R-:W-:Y:S06]  /*5830*/  @!P5 BRA `(.L_x_90) ;  /* 0x000000000058d947 */ /* 0x002fec0003800000 */
[----:B------:R-:W-:Y:S01]  /*5840*/  IMAD.MOV.U32 R79, RZ, RZ, RZ ;  /* 0x000000ffff4f7224 */ /* 0x000fe200078e00ff */
[----:B------:R-:W-:Y:S01]  /*5850*/  ISETP.NE.AND P1, PT, R66, RZ, PT ;  /* 0x000000ff4200720c */ /* 0x000fe20003f25270 */
[----:B------:R-:W-:Y:S01]  /*5860*/  BSSY B0, `(.L_x_91) ;  /* 0x000000c000007945 */ /* 0x000fe20003800000 */
[----:B------:R-:W-:Y:S02]  /*5870*/  CS2R R58, SRZ ;  /* 0x00000000003a7805 */ /* 0x000fe4000001ff00 */
[----:B------:R-:W-:Y:S02]  /*5880*/  CS2R R56, SRZ ;  /* 0x0000000000387805 */ /* 0x000fe4000001ff00 */
[----:B------:R-:W-:Y:S02]  /*5890*/  CS2R R62, SRZ ;  /* 0x00000000003e7805 */ /* 0x000fe4000001ff00 */
[----:B------:R-:W-:Y:S02]  /*58a0*/  CS2R R60, SRZ ;  /* 0x00000000003c7805 */ /* 0x000fe4000001ff00 */
[----:B------:R-:W-:Y:S02]  /*58b0*/  CS2R R70, SRZ ;  /* 0x0000000000467805 */ /* 0x000fe4000001ff00 */
[----:B------:R-:W-:Y:S02]  /*58c0*/  CS2R R68, SRZ ;  /* 0x0000000000447805 */ /* 0x000fe4000001ff00 */
[----:B------:R-:W-:Y:S01]  /*58d0*/  CS2R R76, SRZ ;  /* 0x00000000004c7805 */ /* 0x000fe2000001ff00 */
[----:B------:R-:W-:Y:S06]  /*58e0*/  @P1 BRA `(.L_x_92) ;  /* 0x00000000000c1947 */ /* 0x000fec0003800000 */
[----:B------:R-:W-:Y:S04]  /*58f0*/  SHF.L.U32 R3, R97, 0x1f, RZ ;  /* 0x0000001f61037819 */ /* 0x000fe800000006ff */
[----:B------:R-:W1:Y:S02]  /*5900*/  SYNCS.PHASECHK.TRANS64.TRYWAIT P1, [UR48+0x30], R3 ;  /* 0x00003003ff0075a7 */ /* 0x000e640008021130 */
[----:B-1----:R-:W-:Y:S05]  /*5910*/  @!P1 BRA `(.L_x_93) ;  /* 0x0000003c004c9947 */ /* 0x002fea0003800000 */
.L_x_92:
[----:B------:R-:W-:Y:S05]  /*5920*/  BSYNC B0 ;  /* 0x0000000000007941 */ /* 0x000fea0003800000 */
.L_x_91:
[----:B------:R-:W-:Y:S01]  /*5930*/  ISETP.NE.AND P1, PT, R67, RZ, PT ;  /* 0x000000ff4300720c */ /* 0x000fe20003f25270 */
[----:B------:R-:W-:Y:S11]  /*5940*/  HFMA2 R65, -RZ, RZ, 0, 5.9604644775390625e-08 ;  /* 0x00000001ff417431 */ /* 0x000ff600000001ff */
[----:B------:R-:W-:Y:S01]  /*5950*/  @!UPT UIADD3 URZ, UPT, UPT, URZ, URZ, URZ ;  /* 0x000000fffffff290 */ /* 0x000fe2000fffe0ff */
[----:B------:R3:W1:Y:S04]  /*5960*/  @P1 LDS.128 R56, [R100] ;  /* 0x0000000064381984 */ /* 0x0006680000000c00 */
[----:B------:R3:W1:Y:S04]  /*5970*/  @P1 LDS.128 R60, [R99+0x10] ;  /* 0x00001000633c1984 */ /* 0x0006680000000c00 */
[----:B------:R3:W1:Y:S04]  /*5980*/  @P1 LDS.128 R68, [R98+0x20] ;  /* 0x0000200062441984 */ /* 0x0006680000000c00 */
[----:B------:R3:W1:Y:S02]  /*5990*/  @P1 LDS.128 R76, [R106+0x30] ;  /* 0x000030006a4c1984 */ /* 0x0006640000000c00 */
.L_x_90:
[----:B------:R-:W-:Y:S05]  /*59a0*/  BSYNC B1 ;  /* 0x0000000000017941 */ /* 0x000fea0003800000 */
.L_x_89:
[----:B-1----:R-:W-:Y:S04]  /*59b0*/  SHF.R.U32.HI R2, RZ, 0x15, R48 ;  /* 0x00000015ff027819 */ /* 0x002fe80000011630 */
[----:B------:R-:W-:Y:S01]  /*59c0*/  LOP3.LUT P1, RZ, R2, 0x3, R92, 0x48, !PT ;  /* 0x0000000302ff7812 */ /* 0x000fe2000782485c */
[----:B------:R-:W-:Y:S01]  /*59d0*/  @!UPT UIADD3 URZ, UPT, UPT, URZ, URZ, URZ ;  /* 0x000000fffffff290 */ /* 0x000fe2000fffe0ff */
[----:B----4-:R-:W-:Y:S11]  /*59e0*/  @P0 BRA `(.L_x_94) ;  /* 0x0000000000080947 */ /* 0x010ff60003800000 */
[----:B------:R-:W1:Y:S02]  /*59f0*/  SYNCS.PHASECHK.TRANS64.TRYWAIT P0, [R64+URZ+0xa0], R0 ;  /* 0x0000a000400075a7 */ /* 0x000e6400080011ff */
[----:B-1----:R-:W-:Y:S05]  /*5a00*/  @!P0 BRA `(.L_x_95) ;  /* 0x0000003c00288947 */ /* 0x002fea0003800000 */
.L_x_94:
[----:B------:R-:W-:Y:S05]  /*5a10*/  @!P1 BRA `(.L_x_96) ;  /* 0x0000000000409947 */ /* 0x000fea0003800000 */
[----:B------:R-:W4:Y:S01]  /*5a20*/  LDCU.64 UR8, c[0x4][0x70] ;  /* 0x01000e00ff0877ac */ /* 0x000f220008000a00 */
[----:B------:R-:W-:Y:S01]  /*5a30*/  MOV R3, 0x0 ;  /* 0x0000000000037802 */ /* 0x000fe20000000f00 */
[----:B------:R-:W-:Y:S02]  /*5a40*/  HFMA2 R12, -RZ, RZ, 0, 5.9604644775390625e-08 ;  /* 0x00000001ff0c7431 */ /* 0x000fe400000001ff */
[----:B------:R-:W-:Y:S02]  /*5a50*/  IMAD.MOV.U32 R8, RZ, RZ, 0x192 ;  /* 0x00000192ff087424 */ /* 0x000fe400078e00ff */
[----:B------:R-:W-:Y:S01]  /*5a60*/  IMAD.MOV.U32 R13, RZ, RZ, RZ ;  /* 0x000000ffff0d7224 */ /* 0x000fe200078e00ff */
[----:B------:R-:W5:Y:S01]  /*5a70*/  LDCU.64 UR6, c[0x4][0x78] ;  /* 0x01000f00ff0677ac */ /* 0x000f620008000a00 */
[----:B------:R-:W1:Y:S01]  /*5a80*/  LDC.64 R2, c[0x4][R3] ;  /* 0x0100000003027b82 */ /* 0x000e620000000a00 */
[----:B------:R-:W2:Y:S01]  /*5a90*/  LDCU.64 UR4, c[0x4][0x10] ;  /* 0x01000200ff0477ac */ /* 0x000ea20008000a00 */
[----:B----4-:R-:W-:Y:S01]  /*5aa0*/  MOV R5, UR9 ;  /* 0x0000000900057c02 */ /* 0x010fe20008000f00 */
[----:B------:R-:W-:Y:S01]  /*5ab0*/  IMAD.U32 R4, RZ, RZ, UR8 ;  /* 0x00000008ff047e24 */ /* 0x000fe2000f8e00ff */
[----:B-----5:R-:W-:Y:S01]  /*5ac0*/  MOV R7, UR7 ;  /* 0x0000000700077c02 */ /* 0x020fe20008000f00 */
[----:B------:R-:W-:Y:S01]  /*5ad0*/  IMAD.U32 R6, RZ, RZ, UR6 ;  /* 0x00000006ff067e24 */ /* 0x000fe2000f8e00ff */
[----:B--2---:R-:W-:Y:S01]  /*5ae0*/  MOV R11, UR5 ;  /* 0x00000005000b7c02 */ /* 0x004fe20008000f00 */
[----:B------:R-:W-:Y:S02]  /*5af0*/  IMAD.U32 R10, RZ, RZ, UR4 ;  /* 0x00000004ff0a7e24 */ /* 0x000fe4000f8e00ff */
[----:B------:R-:W-:Y:S07]  /*5b00*/  LEPC R20, `(.L_x_96) ;  /* 0x000000001014794e */ /* 0x000fee0000000000 */
[----:B-1-3--:R-:W-:Y:S05]  /*5b10*/  CALL.ABS.NOINC R2 ;  /* 0x0000000002007343 */ /* 0x00afea0003c00000 */
.L_x_96:
[----:B------:R-:W-:Y:S05]  /*5b20*/  WARPSYNC.ALL ;  /* 0x0000000000007948 */ /* 0x000fea0003800000 */
[----:B------:R-:W-:Y:S01]  /*5b30*/  R2UR UR4, R48 ;  /* 0x00000000300472ca */ /* 0x000fe200000e0000 */
[--C-:B------:R-:W-:Y:S01]  /*5b40*/  HADD2.F32 R50, -RZ, R56.reuse.H0_H0 ;  /* 0x20000038ff327230 */ /* 0x100fe20000004100 */
[----:B------:R-:W-:Y:S01]  /*5b50*/  ISETP.NE.AND P0, PT, R102, RZ, PT ;  /* 0x000000ff6600720c */ /* 0x000fe20003f05270 */
[----:B------:R-:W-:Y:S01]  /*5b60*/  HADD2.F32 R51, -RZ, R56.H1_H1 ;  /* 0x30000038ff337230 */ /* 0x000fe20000004100 */
[----:B------:R-:W-:Y:S01]  /*5b70*/  BSSY.RECONVERGENT B0, `(.L_x_97) ;  /* 0x0000086000007945 */ /* 0x000fe20003800200 */
[--C-:B------:R-:W-:Y:S08]  /*5b80*/  HADD2.F32 R52, -RZ, R57.reuse.H0_H0 ;  /* 0x20000039ff347230 */ /* 0x100ff00000004100 */
[----:B------:R-:W1:Y:S02]  /*5b90*/  LDTM.x32 R4, tmem[UR4] ;  /* 0x00000004000479ee */ /* 0x000e6400082c0000 */
[C---:B-12---:R-:W-:Y:S01]  /*5ba0*/  FMUL R0, R47.reuse, R4 ;  /* 0x000000042f007220 */ /* 0x046fe20000400000 */
[C---:B------:R-:W-:Y:S01]  /*5bb0*/  FMUL R2, R47.reuse, R5 ;  /* 0x000000052f027220 */ /* 0x040fe20000400000 */
[C---:B------:R-:W-:Y:S01]  /*5bc0*/  FMUL R4, R47.reuse, R8 ;  /* 0x000000082f047220 */ /* 0x040fe20000400000 */
[----:B------:R-:W-:Y:S01]  /*5bd0*/  FMUL R3, R47, R6 ;  /* 0x000000062f037220 */ /* 0x000fe20000400000 */
[C---:B------:R-:W-:Y:S01]  /*5be0*/  FFMA R0, R49.reuse, R50, R0 ;  /* 0x0000003231007223 */ /* 0x040fe20000000000 */
[----:B------:R-:W-:Y:S01]  /*5bf0*/  FFMA R2, R49, R51, R2 ;  /* 0x0000003331027223 */ /* 0x000fe20000000002 */
[C---:B------:R-:W-:Y:S01]  /*5c00*/  FMUL R5, R47.reuse, R9 ;  /* 0x000000092f057220 */ /* 0x040fe20000400000 */
        /* <DEDUP_REMOVED lines=16> */
[----:B------:R-:W-:Y:S02]  /*5d10*/  HADD2.F32 R32, -RZ, R57.H1_H1 ;  /* 0x30000039ff207230 */ /* 0x000fe40000004100 */
[C---:B------:R-:W-:Y:S01]  /*5d20*/  FMUL R26, R47.reuse, R30 ;  /* 0x0000001e2f1a7220 */ /* 0x040fe20000400000 */
[----:B------:R-:W-:Y:S01]  /*5d30*/  FMUL R29, R47, R33 ;  /* 0x000000212f1d7220 */ /* 0x000fe20000400000 */
[--C-:B------:R-:W-:Y:S02]  /*5d40*/  HADD2.F32 R33, -RZ, R58.reuse.H0_H0 ;  /* 0x2000003aff217230 */ /* 0x100fe40000004100 */
[----:B------:R-:W-:Y:S01]  /*5d50*/  FFMA R3, R49, R52, R3 ;  /* 0x0000003431037223 */ /* 0x000fe20000000003 */
[C---:B------:R-:W-:Y:S01]  /*5d60*/  FMUL R7, R47.reuse, R7 ;  /* 0x000000072f077220 */ /* 0x040fe20000400000 */
[----:B------:R-:W-:Y:S01]  /*5d70*/  FMUL R30, R47, R34 ;  /* 0x000000222f1e7220 */ /* 0x000fe20000400000 */
[----:B------:R-:W-:Y:S01]  /*5d80*/  HADD2.F32 R34, -RZ, R58.H1_H1 ;  /* 0x3000003aff227230 */ /* 0x000fe20000004100 */
[----:B------:R-:W-:Y:S01]  /*5d90*/  F2FP.F16.F32.PACK_AB R52, R2, R0 ;  /* 0x000000000234723e */ /* 0x000fe200000000ff */
[--C-:B------:R-:W-:Y:S02]  /*5da0*/  HADD2.F32 R0, -RZ, R59.reuse.H0_H0 ;  /* 0x2000003bff007230 */ /* 0x100fe40000004100 */
[C---:B------:R-:W-:Y:S01]  /*5db0*/  FFMA R7, R49.reuse, R32, R7 ;  /* 0x0000002031077223 */ /* 0x040fe20000000007 */
[----:B------:R-:W-:Y:S02]  /*5dc0*/  HADD2.F32 R2, -RZ, R59.H1_H1 ;  /* 0x3000003bff027230 */ /* 0x000fe40000004100 */
[C---:B------:R-:W-:Y:S01]  /*5dd0*/  FFMA R4, R49.reuse, R33, R4 ;  /* 0x0000002131047223 */ /* 0x040fe20000000004 */
[C---:B------:R-:W-:Y:S01]  /*5de0*/  FFMA R5, R49.reuse, R34, R5 ;  /* 0x0000002231057223 */ /* 0x040fe20000000005 */
[----:B------:R-:W-:Y:S01]  /*5df0*/  FFMA R6, R49, R0, R6 ;  /* 0x0000000031067223 */ /* 0x000fe20000000006 */
[--C-:B------:R-:W-:Y:S02]  /*5e00*/  HADD2.F32 R0, -RZ, R60.reuse.H0_H0 ;  /* 0x2000003cff007230 */ /* 0x100fe40000004100 */
[----:B------:R-:W-:Y:S01]  /*5e10*/  FMUL R11, R47, R11 ;  /* 0x0000000b2f0b7220 */ /* 0x000fe20000400000 */
[----:B------:R-:W-:Y:S01]  /*5e20*/  F2FP.F16.F32.PACK_AB R53, R7, R3 ;  /* 0x000000030735723e */ /* 0x000fe200000000ff */
[--C-:B------:R-:W-:Y:S02]  /*5e30*/  HADD2.F32 R3, -RZ, R61.reuse.H0_H0 ;  /* 0x2000003dff037230 */ /* 0x100fe40000004100 */
[----:B------:R-:W-:Y:S01]  /*5e40*/  FMUL R15, R47, R15 ;  /* 0x0000000f2f0f7220 */ /* 0x000fe20000400000 */
[C---:B------:R-:W-:Y:S01]  /*5e50*/  FFMA R11, R49.reuse, R2, R11 ;  /* 0x00000002310b7223 */ /* 0x040fe2000000000b */
[----:B------:R-:W-:Y:S02]  /*5e60*/  HADD2.F32 R2, -RZ, R60.H1_H1 ;  /* 0x3000003cff027230 */ /* 0x000fe40000004100 */
[----:B------:R-:W-:Y:S01]  /*5e70*/  FFMA R8, R49, R0, R8 ;  /* 0x0000000031087223 */ /* 0x000fe20000000008 */
[----:B------:R-:W-:Y:S02]  /*5e80*/  HADD2.F32 R0, -RZ, R61.H1_H1 ;  /* 0x3000003dff007230 */ /* 0x000fe40000004100 */
[C---:B------:R-:W-:Y:S01]  /*5e90*/  FMUL R19, R47.reuse, R19 ;  /* 0x000000132f137220 */ /* 0x040fe20000400000 */
[----:B------:R-:W-:Y:S01]  /*5ea0*/  FMUL R23, R47, R23 ;  /* 0x000000172f177220 */ /* 0x000fe20000400000 */
[C---:B------:R-:W-:Y:S01]  /*5eb0*/  FFMA R9, R49.reuse, R2, R9 ;  /* 0x0000000231097223 */ /* 0x040fe20000000009 */
[C---:B------:R-:W-:Y:S01]  /*5ec0*/  FFMA R10, R49.reuse, R3, R10 ;  /* 0x00000003310a7223 */ /* 0x040fe2000000000a */
[----:B------:R-:W-:Y:S01]  /*5ed0*/  FFMA R15, R49, R0, R15 ;  /* 0x00000000310f7223 */ /* 0x000fe2000000000f */
[--C-:B------:R-:W-:Y:S02]  /*5ee0*/  HADD2.F32 R2, -RZ, R62.reuse.H0_H0 ;  /* 0x2000003eff027230 */ /* 0x100fe40000004100 */
[----:B------:R-:W-:Y:S01]  /*5ef0*/  FMUL R27, R47, R27 ;  /* 0x0000001b2f1b7220 */ /* 0x000fe20000400000 */
[----:B------:R-:W-:Y:S01]  /*5f00*/  HADD2.F32 R0, -RZ, R62.H1_H1 ;  /* 0x3000003eff007230 */ /* 0x000fe20000004100 */
[----:B------:R-:W-:Y:S01]  /*5f10*/  F2FP.F16.F32.PACK_AB R54, R5, R4 ;  /* 0x000000040536723e */ /* 0x000fe200000000ff */
[--C-:B------:R-:W-:Y:S02]  /*5f20*/  HADD2.F32 R3, -RZ, R63.reuse.H0_H0 ;  /* 0x2000003fff037230 */ /* 0x100fe40000004100 */
[C---:B------:R-:W-:Y:S01]  /*5f30*/  FFMA R12, R49.reuse, R2, R12 ;  /* 0x00000002310c7223 */ /* 0x040fe2000000000c */
[--C-:B------:R-:W-:Y:S02]  /*5f40*/  HADD2.F32 R2, -RZ, R68.reuse.H0_H0 ;  /* 0x20000044ff027230 */ /* 0x100fe40000004100 */
[C---:B------:R-:W-:Y:S01]  /*5f50*/  FFMA R13, R49.reuse, R0, R13 ;  /* 0x00000000310d7223 */ /* 0x040fe2000000000d */
[----:B------:R-:W-:Y:S02]  /*5f60*/  HADD2.F32 R0, -RZ, R63.H1_H1 ;  /* 0x3000003fff007230 */ /* 0x000fe40000004100 */
[----:B------:R-:W-:Y:S01]  /*5f70*/  FFMA R14, R49, R3, R14 ;  /* 0x00000003310e7223 */ /* 0x000fe2000000000e */
[----:B------:R-:W-:Y:S01]  /*5f80*/  HADD2.F32 R3, -RZ, R68.H1_H1 ;  /* 0x30000044ff037230 */ /* 0x000fe20000004100 */
[----:B------:R-:W-:Y:S01]  /*5f90*/  F2FP.F16.F32.PACK_AB R55, R11, R6 ;  /* 0x000000060b37723e */ /* 0x000fe200000000ff */
[----:B------:R-:W-:Y:S01]  /*5fa0*/  FMUL R31, R47, R31 ;  /* 0x0000001f2f1f7220 */ /* 0x000fe20000400000 */
[C---:B------:R-:W-:Y:S01]  /*5fb0*/  FFMA R19, R49.reuse, R0, R19 ;  /* 0x0000000031137223 */ /* 0x040fe20000000013 */
[--C-:B------:R-:W-:Y:S02]  /*5fc0*/  HADD2.F32 R0, -RZ, R69.reuse.H0_H0 ;  /* 0x20000045ff007230 */ /* 0x100fe40000004100 */
[C---:B------:R-:W-:Y:S01]  /*5fd0*/  FFMA R16, R49.reuse, R2, R16 ;  /* 0x0000000231107223 */ /* 0x040fe20000000010 */
[----:B------:R1:W-:Y:S01]  /*5fe0*/  STS.128 [R100], R52 ;  /* 0x0000003464007388 */ /* 0x0003e20000000c00 */
[C---:B------:R-:W-:Y:S01]  /*5ff0*/  FFMA R17, R49.reuse, R3, R17 ;  /* 0x0000000331117223 */ /* 0x040fe20000000011 */
[----:B------:R-:W-:Y:S02]  /*6000*/  HADD2.F32 R2, -RZ, R69.H1_H1 ;  /* 0x30000045ff027230 */ /* 0x000fe40000004100 */
[----:B------:R-:W-:Y:S01]  /*6010*/  FFMA R18, R49, R0, R18 ;  /* 0x0000000031127223 */ /* 0x000fe20000000012 */
[--C-:B------:R-:W-:Y:S01]  /*6020*/  HADD2.F32 R0, -RZ, R70.reuse.H0_H0 ;  /* 0x20000046ff007230 */ /* 0x100fe20000004100 */
[----:B------:R-:W-:Y:S01]  /*6030*/  F2FP.F16.F32.PACK_AB R8, R9, R8 ;  /* 0x000000080908723e */ /* 0x000fe200000000ff */
[--C-:B------:R-:W-:Y:S02]  /*6040*/  HADD2.F32 R3, -RZ, R71.reuse.H0_H0 ;  /* 0x20000047ff037230 */ /* 0x100fe40000004100 */
[C---:B------:R-:W-:Y:S01]  /*6050*/  FFMA R23, R49.reuse, R2, R23 ;  /* 0x0000000231177223 */ /* 0x040fe20000000017 */
[----:B------:R-:W-:Y:S02]  /*6060*/  HADD2.F32 R2, -RZ, R70.H1_H1 ;  /* 0x30000046ff027230 */ /* 0x000fe40000004100 */
[----:B------:R-:W-:Y:S01]  /*6070*/  FFMA R20, R49, R0, R20 ;  /* 0x0000000031147223 */ /* 0x000fe20000000014 */
[----:B------:R-:W-:Y:S01]  /*6080*/  HADD2.F32 R0, -RZ, R71.H1_H1 ;  /* 0x30000047ff007230 */ /* 0x000fe20000004100 */
[----:B------:R-:W-:Y:S01]  /*6090*/  F2FP.F16.F32.PACK_AB R9, R15, R10 ;  /* 0x0000000a0f09723e */ /* 0x000fe200000000ff */
[----:B------:R-:W-:Y:S02]  /*60a0*/  HADD2.F32 R4, -RZ, R79.H0_H0 ;  /* 0x2000004fff047230 */ /* 0x000fe40000004100 */
[C---:B------:R-:W-:Y:S01]  /*60b0*/  FFMA R21, R49.reuse, R2, R21 ;  /* 0x0000000231157223 */ /* 0x040fe20000000015 */
[C---:B------:R-:W-:Y:S01]  /*60c0*/  FFMA R22, R49.reuse, R3, R22 ;  /* 0x0000000331167223 */ /* 0x040fe20000000016 */
[----:B------:R-:W-:Y:S01]  /*60d0*/  FFMA R27, R49, R0, R27 ;  /* 0x00000000311b7223 */ /* 0x000fe2000000001b */
[--C-:B------:R-:W-:Y:S01]  /*60e0*/  HADD2.F32 R2, -RZ, R76.reuse.H0_H0 ;  /* 0x2000004cff027230 */ /* 0x100fe20000004100 */
[----:B------:R-:W-:Y:S01]  /*60f0*/  F2FP.F16.F32.PACK_AB R10, R13, R12 ;  /* 0x0000000c0d0a723e */ /* 0x000fe200000000ff */
[----:B------:R-:W-:Y:S01]  /*6100*/  HADD2.F32 R0, -RZ, R76.H1_H1 ;  /* 0x3000004cff007230 */ /* 0x000fe20000004100 */
[----:B------:R-:W-:Y:S01]  /*6110*/  F2FP.F16.F32.PACK_AB R11, R19, R14 ;  /* 0x0000000e130b723e */ /* 0x000fe200000000ff */
[--C-:B------:R-:W-:Y:S02]  /*6120*/  HADD2.F32 R3, -RZ, R77.reuse.H0_H0 ;  /* 0x2000004dff037230 */ /* 0x100fe40000004100 */
[C---:B------:R-:W-:Y:S01]  /*6130*/  FFMA R24, R49.reuse, R2, R24 ;  /* 0x0000000231187223 */ /* 0x040fe20000000018 */
[--C-:B------:R-:W-:Y:S02]  /*6140*/  HADD2.F32 R2, -RZ, R78.reuse.H0_H0 ;  /* 0x2000004eff027230 */ /* 0x100fe40000004100 */
[C---:B------:R-:W-:Y:S01]  /*6150*/  FFMA R25, R49.reuse, R0, R25 ;  /* 0x0000000031197223 */ /* 0x040fe20000000019 */
[----:B------:R1:W-:Y:S01]  /*6160*/  STS.128 [R99+0x10], R8 ;  /* 0x0000100863007388 */ /* 0x0003e20000000c00 */
[----:B------:R-:W-:Y:S02]  /*6170*/  HADD2.F32 R0, -RZ, R77.H1_H1 ;  /* 0x3000004dff007230 */ /* 0x000fe40000004100 */
[----:B------:R-:W-:Y:S01]  /*6180*/  FFMA R26, R49, R3, R26 ;  /* 0x00000003311a7223 */ /* 0x000fe2000000001a */
[----:B------:R-:W-:Y:S01]  /*6190*/  HADD2.F32 R3, -RZ, R78.H1_H1 ;  /* 0x3000004eff037230 */ /* 0x000fe20000004100 */
[----:B------:R-:W-:Y:S01]  /*61a0*/  F2FP.F16.F32.PACK_AB R16, R17, R16 ;  /* 0x000000101110723e */ /* 0x000fe200000000ff */
[----:B------:R-:W-:Y:S01]  /*61b0*/  HADD2.F32 R5, -RZ, R79.H1_H1 ;  /* 0x3000004fff057230 */ /* 0x000fe20000004100 */
[----:B------:R-:W-:Y:S01]  /*61c0*/  F2FP.F16.F32.PACK_AB R17, R23, R18 ;  /* 0x000000121711723e */ /* 0x000fe200000000ff */
[----:B------:R-:W-:Y:S01]  /*61d0*/  FFMA R31, R49, R0, R31 ;  /* 0x00000000311f7223 */ /* 0x000fe2000000001f */
[----:B------:R-:W-:Y:S01]  /*61e0*/  FMUL R35, R47, R35 ;  /* 0x000000232f237220 */ /* 0x000fe20000400000 */
[----:B------:R-:W-:Y:S01]  /*61f0*/  F2FP.F16.F32.PACK_AB R18, R21, R20 ;  /* 0x000000141512723e */ /* 0x000fe200000000ff */
[----:B------:R-:W-:Y:S01]  /*6200*/  FFMA R28, R49, R2, R28 ;  /* 0x00000002311c7223 */ /* 0x000fe2000000001c */
[----:B------:R-:W-:Y:S01]  /*6210*/  F2FP.F16.F32.PACK_AB R19, R27, R22 ;  /* 0x000000161b13723e */ /* 0x000fe200000000ff */
[C---:B------:R-:W-:Y:S01]  /*6220*/  FFMA R29, R49.reuse, R3, R29 ;  /* 0x00000003311d7223 */ /* 0x040fe2000000001d */
[C---:B------:R-:W-:Y:S01]  /*6230*/  FFMA R30, R49.reuse, R4, R30 ;  /* 0x00000004311e7223 */ /* 0x040fe2000000001e */
[----:B------:R-:W-:Y:S01]  /*6240*/  FFMA R35, R49, R5, R35 ;  /* 0x0000000531237223 */ /* 0x000fe20000000023 */
[----:B------:R-:W-:Y:S01]  /*6250*/  F2FP.F16.F32.PACK_AB R24, R25, R24 ;  /* 0x000000181918723e */ /* 0x000fe200000000ff */
[----:B------:R1:W-:Y:S01]  /*6260*/  STS.128 [R98+0x20], R16 ;  /* 0x0000201062007388 */ /* 0x0003e20000000c00 */
[----:B------:R-:W-:Y:S02]  /*6270*/  F2FP.F16.F32.PACK_AB R25, R31, R26 ;  /* 0x0000001a1f19723e */ /* 0x000fe400000000ff */
[----:B------:R-:W-:Y:S02]  /*6280*/  F2FP.F16.F32.PACK_AB R26, R29, R28 ;  /* 0x0000001c1d1a723e */ /* 0x000fe400000000ff */
[----:B------:R-:W-:Y:S05]  /*6290*/  F2FP.F16.F32.PACK_AB R27, R35, R30 ;  /* 0x0000001e231b723e */ /* 0x000fea00000000ff */
[----:B------:R1:W-:Y:S01]  /*62a0*/  STS.128 [R106+0x30], R24 ;  /* 0x000030186a007388 */ /* 0x0003e20000000c00 */
[----:B------:R-:W-:Y:S01]  /*62b0*/  @!PT LDS RZ, [RZ] ;  /* 0x00000000fffff984 */ /* 0x000fe20000000800 */
[----:B------:R-:W-:Y:S01]  /*62c0*/  @!PT LDS RZ, [RZ] ;  /* 0x00000000fffff984 */ /* 0x000fe20000000800 */
[----:B------:R-:W-:Y:S01]  /*62d0*/  @!PT LDS RZ, [RZ] ;  /* 0x00000000fffff984 */ /* 0x000fe20000000800 */
[----:B------:R-:W-:Y:S01]  /*62e0*/  @!PT LDS RZ, [RZ] ;  /* 0x00000000fffff984 */ /* 0x000fe20000000800 */
[----:B------:R2:W-:Y:S07]  /*62f0*/  MEMBAR.ALL.CTA ;  /* 0x0000000000007992 */ /* 0x0005ee0000008000 */
[----:B--2---:R-:W2:Y:S02]  /*6300*/  FENCE.VIEW.ASYNC.S ;  /* 0x00000000000073c6 */ /* 0x004ea40000000000 */
[----:B--2---:R-:W-:Y:S06]  /*6310*/  BAR.SYNC.DEFER_BLOCKING 0x1, 0x80 ;  /* 0x0042000000007b1d */ /* 0x004fec0000010000 */
[----:B------:R-:W-:Y:S05]  /*6320*/  @P0 BRA `(.L_x_98) ;  /* 0x0000000000280947 */ /* 0x000fea0003800000 */
[----:B------:R-:W-:Y:S02]  /*6330*/  UIADD3 UR4, UPT, UPT, UR48, 0x200, URZ ;  /* 0x0000020030047890 */ /* 0x000fe4000fffe0ff */
[----:B------:R-:W-:Y:S01]  /*6340*/  UIADD3 UR6, UP0, UPT, UR52, 0x680, URZ ;  /* 0x0000068034067890 */ /* 0x000fe2000ff1e0ff */
[----:B------:R-:W-:Y:S03]  /*6350*/  UMOV UR43, UR36 ;  /* 0x00000024002b7c82 */ /* 0x000fe60008000000 */
[----:B------:R-:W-:Y:S01]  /*6360*/  MOV R93, UR4 ;  /* 0x00000004005d7c02 */ /* 0x000fe20008000f00 */
[----:B------:R-:W-:Y:S03]  /*6370*/  UIADD3.X UR7, UPT, UPT, URZ, UR53, URZ, UP0, !UPT ;  /* 0x00000035ff077290 */ /* 0x000fe600087fe4ff */
[----:B------:R-:W-:Y:S11]  /*6380*/  R2UR UR40, R93 ;  /* 0x000000005d2872ca */ /* 0x000ff600000e0000 */
[----:B------:R-:W-:Y:S02]  /*6390*/  @!UPT UIADD3 URZ, UPT, UPT, URZ, URZ, URZ ;  /* 0x000000fffffff290 */ /* 0x000fe4000fffe0ff */
[----:B------:R2:W-:Y:S01]  /*63a0*/  UTMASTG.3D [UR40], [UR6] ;  /* 0x00000028060073b5 */ /* 0x0005e20008010000 */
[----:B------:R0:W-:Y:S01]  /*63b0*/  UTMACMDFLUSH ;  /* 0x00000000000079b7 */ /* 0x0001e20000000000 */
[----:B--2---:R-:W-:Y:S04]  /*63c0*/  DEPBAR.LE SB0, 0x1 ;  /* 0x000080400000791a */ /* 0x004fe80000000000 */
.L_x_98:
[----:B------:R-:W-:Y:S05]  /*63d0*/  BSYNC.RECONVERGENT B0 ;  /* 0x0000000000007941 */ /* 0x000fea0003800200 */
.L_x_97:
[----:B------:R-:W-:Y:S01]  /*63e0*/  BAR.SYNC.DEFER_BLOCKING 0x1, 0x80 ;  /* 0x0042000000007b1d */ /* 0x000fe20000010000 */
[----:B------:R-:W-:Y:S01]  /*63f0*/  ISETP.NE.AND P1, PT, R107, RZ, PT ;  /* 0x000000ff6b00720c */ /* 0x000fe20003f25270 */
[----:B------:R-:W-:Y:S01]  /*6400*/  UISETP.NE.AND UP0, UPT, UR49, URZ, UPT ;  /* 0x000000ff3100728c */ /* 0x000fe2000bf05270 */
[----:B------:R-:W-:Y:S11]  /*6410*/  LEA R2, R65, UR48, 0x3 ;  /* 0x0000003041027c11 */ /* 0x000ff6000f8e18ff */
[----:B------:R-:W-:Y:S01]  /*6420*/  @P1 SHF.L.U32 R3, R97, 0x1f, RZ ;  /* 0x0000001f61031819 */ /* 0x000fe200000006ff */
[----:B------:R-:W-:Y:S06]  /*6430*/  BRA.U !UP0, `(.L_x_99) ;  /* 0x0000000108247547 */ /* 0x000fec000b800000 */
[----:B------:R-:W-:Y:S01]  /*6440*/  IMAD.U32 R4, RZ, RZ, UR51 ;  /* 0x00000033ff047e24 */ /* 0x000fe2000f8e00ff */
[----:B------:R-:W-:Y:S01]  /*6450*/  MOV R0, UR37 ;  /* 0x0000002500007c02 */ /* 0x000fe20008000f00 */
[----:B------:R-:W-:Y:S03]  /*6460*/  UIADD3 UR51, UPT, UPT, UR51, 0x1, URZ ;  /* 0x0000000133337890 */ /* 0x000fe6000fffe0ff */
[----:B------:R-:W-:Y:S01]  /*6470*/  @P1 LEA R4, R4, UR48, 0x3 ;  /* 0x0000003004041c11 */ /* 0x000fe2000f8e18ff */
[----:B------:R-:W-:Y:S04]  /*6480*/  UISETP.NE.AND UP0, UPT, UR51, 0x4, UPT ;  /* 0x000000043300788c */ /* 0x000fe8000bf05270 */
[----:B------:R-:W-:Y:S01]  /*6490*/  @P1 VIADD R4, R4, 0x50 ;  /* 0x0000005004041836 */ /* 0x000fe20000000000 */
[----:B------:R-:W-:Y:S04]  /*64a0*/  USEL UR51, UR51, URZ, UP0 ;  /* 0x000000ff33337287 */ /* 0x000fe80008000000 */
[----:B------:R-:W-:Y:S04]  /*64b0*/  @P1 PRMT R0, R0, 0x654, R4 ;  /* 0x0000065400001816 */ /* 0x000fe80000000004 */
[----:B------:R2:W-:Y:S04]  /*64c0*/  @P1 SYNCS.ARRIVE.TRANS64.RED.A1T0 RZ, [R0+URZ], RZ ;  /* 0x000000ff00ff19a7 */ /* 0x0005e800081004ff */
.L_x_99:
[----:B------:R-:W4:Y:S01]  /*64d0*/  @P1 SYNCS.PHASECHK.TRANS64.TRYWAIT P0, [R2+URZ+0x30], R3 ;  /* 0x00003003020015a7 */ /* 0x000f2200080011ff */
[----:B------:R-:W-:Y:S01]  /*64e0*/  BSSY B1, `(.L_x_100) ;  /* 0x0000016000017945 */ /* 0x000fe20003800000 */
[----:B----4-:R-:W-:Y:S03]  /*64f0*/  @P1 SEL R66, RZ, 0x1, !P0 ;  /* 0x00000001ff421807 */ /* 0x010fe60004000000 */
[----:B------:R-:W-:Y:S05]  /*6500*/  @!P1 BRA `(.L_x_101) ;  /* 0x00000000004c9947 */ /* 0x000fea0003800000 */
[----:B------:R-:W-:Y:S01]  /*6510*/  ISETP.NE.AND P0, PT, R66, RZ, PT ;  /* 0x000000ff4200720c */ /* 0x000fe20003f05270 */
[----:B------:R-:W-:Y:S01]  /*6520*/  BSSY B0, `(.L_x_102) ;  /* 0x000000b000007945 */ /* 0x000fe20003800000 */
[----:B------:R-:W-:Y:S11]  /*6530*/  ISETP.NE.AND P1, PT, R67, RZ, PT ;  /* 0x000000ff4300720c */ /* 0x000ff60003f25270 */
[----:B------:R-:W-:Y:S02]  /*6540*/  @!UPT UIADD3 URZ, UPT, UPT, URZ, URZ, URZ ;  /* 0x000000fffffff290 */ /* 0x000fe4000fffe0ff */
[C---:B------:R-:W-:Y:S01]  /*6550*/  @P1 IMAD R6, R65.reuse, 0x2000, R100 ;  /* 0x0000200041061824 */ /* 0x040fe200078e0264 */
[C---:B------:R-:W-:Y:S01]  /*6560*/  @P1 LEA R4, R65.reuse, R98, 0xd ;  /* 0x0000006241041211 */ /* 0x040fe200078e68ff */
[C---:B------:R-:W-:Y:S02]  /*6570*/  @P1 IMAD R5, R65.reuse, 0x2000, R99 ;  /* 0x0000200041051824 */ /* 0x040fe400078e0263 */
[----:B------:R-:W-:Y:S01]  /*6580*/  @P1 IMAD R3, R65, 0x2000, R106 ;  /* 0x0000200041031824 */ /* 0x000fe200078e026a */
[----:B------:R-:W-:Y:S06]  /*6590*/  @P0 BRA `(.L_x_103) ;  /* 0x00000000000c0947 */ /* 0x000fec0003800000 */
[----:B--2---:R-:W-:Y:S04]  /*65a0*/  SHF.L.U32 R0, R97, 0x1f, RZ ;  /* 0x0000001f61007819 */ /* 0x004fe800000006ff */
[----:B------:R-:W2:Y:S02]  /*65b0*/  SYNCS.PHASECHK.TRANS64.TRYWAIT P0, [R2+URZ+0x30], R0 ;  /* 0x00003000020075a7 */ /* 0x000ea400080011ff */
[----:B--2---:R-:W-:Y:S05]  /*65c0*/  @!P0 BRA `(.L_x_104) ;  /* 0x00000030004c8947 */ /* 0x004fea0003800000 */
.L_x_103:
[----:B------:R-:W-:Y:S05]  /*65d0*/  BSYNC B0 ;  /* 0x0000000000007941 */ /* 0x000fea0003800000 */
.L_x_102:
[----:B------:R-:W-:Y:S02]  /*65e0*/  ISETP.NE.AND P0, PT, R67, RZ, PT ;  /* 0x000000ff4300720c */ /* 0x000fe40003f05270 */
[----:B------:R-:W-:Y:S11]  /*65f0*/  IADD3 R65, PT, PT, R65, 0x1, RZ ;  /* 0x0000000141417810 */ /* 0x000ff60007ffe0ff */
[----:B------:R4:W1:Y:S04]  /*6600*/  @P0 LDS.128 R56, [R6] ;  /* 0x0000000006380984 */ /* 0x0008680000000c00 */
[----:B------:R4:W1:Y:S04]  /*6610*/  @P0 LDS.128 R60, [R5+0x10] ;  /* 0x00001000053c0984 */ /* 0x0008680000000c00 */
[----:B------:R4:W1:Y:S04]  /*6620*/  @P0 LDS.128 R68, [R4+0x20] ;  /* 0x0000200004440984 */ /* 0x0008680000000c00 */
[----:B------:R4:W1:Y:S02]  /*6630*/  @P0 LDS.128 R76, [R3+0x30] ;  /* 0x00003000034c0984 */ /* 0x0008640000000c00 */
.L_x_101:
[----:B------:R-:W-:Y:S05]  /*6640*/  BSYNC B1 ;  /* 0x0000000000017941 */ /* 0x000fea0003800000 */
.L_x_100:
[----:B--2---:R-:W-:Y:S05]  /*6650*/  VIADD R0, R48, 0x20 ;  /* 0x0000002030007836 */ /* 0x004fea0000000000 */
[----:B------:R-:W-:Y:S04]  /*6660*/  SHF.R.U32.HI R0, RZ, 0x15, R0 ;  /* 0x00000015ff007819 */ /* 0x000fe80000011600 */
[----:B------:R-:W-:Y:S11]  /*6670*/  LOP3.LUT P0, RZ, R0, 0x3, R92, 0x48, !PT ;  /* 0x0000000300ff7812 */ /* 0x000ff6000780485c */
[----:B------:R-:W-:Y:S02]  /*6680*/  @!UPT UIADD3 URZ, UPT, UPT, URZ, URZ, URZ ;  /* 0x000000fffffff290 */ /* 0x000fe4000fffe0ff */
[----:B------:R-:W-:Y:S05]  /*6690*/  @!P0 BRA `(.L_x_105) ;  /* 0x0000000000408947 */ /* 0x000fea0003800000 */
[----:B------:R-:W2:Y:S01]  /*66a0*/  LDCU.64 UR8, c[0x4][0x70] ;  /* 0x01000e00ff0877ac */ /* 0x000ea20008000a00 */
[----:B----4-:R-:W-:Y:S01]  /*66b0*/  MOV R3, 0x0 ;  /* 0x0000000000037802 */ /* 0x010fe20000000f00 */
[----:B------:R-:W-:Y:S02]  /*66c0*/  HFMA2 R12, -RZ, RZ, 0, 5.9604644775390625e-08 ;  /* 0x00000001ff0c7431 */ /* 0x000fe400000001ff */
[----:B-1----:R-:W-:Y:S02]  /*66d0*/  IMAD.MOV.U32 R8, RZ, RZ, 0x192 ;  /* 0x00000192ff087424 */ /* 0x002fe400078e00ff */
[----:B------:R-:W-:Y:S01]  /*66e0*/  IMAD.MOV.U32 R13, RZ, RZ, RZ ;  /* 0x000000ffff0d7224 */ /* 0x000fe200078e00ff */
[----:B------:R-:W1:Y:S01]  /*66f0*/  LDCU.64 UR6, c[0x4][0x78] ;  /* 0x01000f00ff0677ac */ /* 0x000e620008000a00 */
[----:B------:R-:W4:Y:S01]  /*6700*/  LDC.64 R2, c[0x4][R3] ;  /* 0x0100000003027b82 */ /* 0x000f220000000a00 */
[----:B------:R-:W5:Y:S01]  /*6710*/  LDCU.64 UR4, c[0x4][0x10] ;  /* 0x01000200ff0477ac */ /* 0x000f620008000a00 */
[----:B--2---:R-:W-:Y:S01]  /*6720*/  MOV R5, UR9 ;  /* 0x0000000900057c02 */ /* 0x004fe20008000f00 */
[----:B------:R-:W-:Y:S01]  /*6730*/  IMAD.U32 R4, RZ, RZ, UR8 ;  /* 0x00000008ff047e24 */ /* 0x000fe2000f8e00ff */
[----:B-1----:R-:W-:Y:S01]  /*6740*/  MOV R7, UR7 ;  /* 0x0000000700077c02 */ /* 0x002fe20008000f00 */
[----:B------:R-:W-:Y:S01]  /*6750*/  IMAD.U32 R6, RZ, RZ, UR6 ;  /* 0x00000006ff067e24 */ /* 0x000fe2000f8e00ff */
[----:B-----5:R-:W-:Y:S01]  /*6760*/  MOV R11, UR5 ;  /* 0x00000005000b7c02 */ /* 0x020fe20008000f00 */
[----:B------:R-:W-:Y:S02]  /*6770*/  IMAD.U32 R10, RZ, RZ, UR4 ;  /* 0x00000004ff0a7e24 */ /* 0x000fe4000f8e00ff */
[----:B------:R-:W-:Y:S07]  /*6780*/  LEPC R20, `(.L_x_105) ;  /* 0x000000001014794e */ /* 0x000fee0000000000 */
[----:B---34-:R-:W-:Y:S05]  /*6790*/  CALL.ABS.NOINC R2 ;  /* 0x0000000002007343 */ /* 0x018fea0003c00000 */
.L_x_105:
[----:B------:R-:W-:Y:S05]  /*67a0*/  WARPSYNC.ALL ;  /* 0x0000000000007948 */ /* 0x000fea0003800000 */
[----:B------:R-:W-:Y:S01]  /*67b0*/  R2UR UR4, R48 ;  /* 0x00000000300472ca */ /* 0x000fe200000e0000 */
[--C-:B-1--4-:R-:W-:Y:S01]  /*67c0*/  HADD2.F32 R3, -RZ, R56.reuse.H0_H0 ;  /* 0x20000038ff037230 */ /* 0x112fe20000004100 */
[----:B------:R-:W-:Y:S01]  /*67d0*/  ISETP.NE.AND P6, PT, R107, RZ, PT ;  /* 0x000000ff6b00720c */ /* 0x000fe20003fc5270 */
[--C-:B------:R-:W-:Y:S01]  /*67e0*/  HADD2.F32 R51, -RZ, R57.reuse.H1_H1 ;  /* 0x30000039ff337230 */ /* 0x100fe20000004100 */
[----:B------:R-:W-:Y:S01]  /*67f0*/  MOV R50, UR51 ;  /* 0x0000003300327c02 */ /* 0x000fe20008000f00 */
[----:B------:R-:W-:Y:S01]  /*6800*/  BSSY.RECONVERGENT B0, `(.L_x_106) ;  /* 0x000008c000007945 */ /* 0x000fe20003800200 */
[----:B------:R-:W-:Y:S02]  /*6810*/  MOV R72, UR37 ;  /* 0x0000002500487c02 */ /* 0x000fe40008000f00 */
[----:B------:R-:W-:Y:S05]  /*6820*/  ISETP.NE.AND P0, PT, R102, RZ, PT ;  /* 0x000000ff6600720c */ /* 0x000fea0003f05270 */
[----:B------:R-:W1:Y:S02]  /*6830*/  LDTM.x32 R4, tmem[UR4+0x20] ;  /* 0x00002004000479ee */ /* 0x000e6400082c0000 */
[----:B------:R-:W-:Y:S04]  /*6840*/  @P6 LEA R50, R50, UR48, 0x3 ;  /* 0x0000003032326c11 */ /* 0x000fe8000f8e18ff */
[----:B------:R-:W-:Y:S04]  /*6850*/  @P6 IADD3 R50, PT, PT, R50, 0x50, RZ ;  /* 0x0000005032326810 */ /* 0x000fe80007ffe0ff */
[----:B------:R-:W-:Y:S01]  /*6860*/  @P6 PRMT R72, R72, 0x654, R50 ;  /* 0x0000065448486816 */ /* 0x000fe20000000032 */
[----:B------:R-:W-:Y:S02]  /*6870*/  HADD2.F32 R50, -RZ, R57.H0_H0 ;  /* 0x20000039ff327230 */ /* 0x000fe40000004100 */
[C---:B-1----:R-:W-:Y:S01]  /*6880*/  FMUL R0, R47.reuse, R4 ;  /* 0x000000042f007220 */ /* 0x042fe20000400000 */
[----:B------:R-:W-:Y:S02]  /*6890*/  HADD2.F32 R4, -RZ, R56.H1_H1 ;  /* 0x30000038ff047230 */ /* 0x000fe40000004100 */
[C---:B------:R-:W-:Y:S01]  /*68a0*/  FMUL R2, R47.reuse, R5 ;  /* 0x000000052f027220 */ /* 0x040fe20000400000 */
[----:B------:R-:W-:Y:S01]  /*68b0*/  FMUL R7, R47, R7 ;  /* 0x000000072f077220 */ /* 0x000fe20000400000 */
[----:B------:R-:W-:Y:S01]  /*68c0*/  FFMA R0, R49, R3, R0 ;  /* 0x0000000331007223 */ /* 0x000fe20000000000 */
[----:B------:R-:W-:Y:S01]  /*68d0*/  FMUL R3, R47, R6 ;  /* 0x000000062f037220 */ /* 0x000fe20000400000 */
[----:B------:R-:W-:Y:S01]  /*68e0*/  FFMA R2, R49, R4, R2 ;  /* 0x0000000431027223 */ /* 0x000fe20000000002 */
[C---:B------:R-:W-:Y:S01]  /*68f0*/  FMUL R4, R47.reuse, R8 ;  /* 0x000000082f047220 */ /* 0x040fe20000400000 */
[----:B------:R-:W-:Y:S01]  /*6900*/  FMUL R8, R47, R12 ;  /* 0x0000000c2f087220 */ /* 0x000fe20000400000 */
[----:B------:R-:W-:Y:S01]  /*6910*/  FFMA R3, R49, R50, R3 ;  /* 0x0000003231037223 */ /* 0x000fe20000000003 */
[C---:B------:R-:W-:Y:S01]  /*6920*/  FMUL R12, R47.reuse, R16 ;  /* 0x000000102f0c7220 */ /* 0x040fe20000400000 */
[C---:B------:R-:W-:Y:S01]  /*6930*/  FMUL R16, R47.reuse, R20 ;  /* 0x000000142f107220 */ /* 0x040fe20000400000 */
[C---:B------:R-:W-:Y:S01]  /*6940*/  FMUL R20, R47.reuse, R24 ;  /* 0x000000182f147220 */ /* 0x040fe20000400000 */
[C---:B------:R-:W-:Y:S01]  /*6950*/  FMUL R24, R47.reuse, R28 ;  /* 0x0000001c2f187220 */ /* 0x040fe20000400000 */
[C---:B------:R-:W-:Y:S01]  /*6960*/  FMUL R28, R47.reuse, R32 ;  /* 0x000000202f1c7220 */ /* 0x040fe20000400000 */
[--C-:B------:R-:W-:Y:S01]  /*6970*/  HADD2.F32 R32, -RZ, R58.reuse.H0_H0 ;  /* 0x2000003aff207230 */ /* 0x100fe20000004100 */
[----:B------:R-:W-:Y:S01]  /*6980*/  F2FP.F16.F32.PACK_AB R52, R2, R0 ;  /* 0x000000000234723e */ /* 0x000fe200000000ff */
[----:B------:R-:W-:Y:S02]  /*6990*/  HADD2.F32 R0, -RZ, R58.H1_H1 ;  /* 0x3000003aff007230 */ /* 0x000fe40000004100 */
[----:B------:R-:W-:Y:S01]  /*69a0*/  FMUL R5, R47, R9 ;  /* 0x000000092f057220 */ /* 0x000fe20000400000 */
[--C-:B------:R-:W-:Y:S02]  /*69b0*/  HADD2.F32 R2, -RZ, R59.reuse.H0_H0 ;  /* 0x2000003bff027230 */ /* 0x100fe40000004100 */
[C---:B------:R-:W-:Y:S01]  /*69c0*/  FFMA R7, R49.reuse, R51, R7 ;  /* 0x0000003331077223 */ /* 0x040fe20000000007 */
[C---:B------:R-:W-:Y:S01]  /*69d0*/  FFMA R4, R49.reuse, R32, R4 ;  /* 0x0000002031047223 */ /* 0x040fe20000000004 */
[----:B------:R-:W-:Y:S02]  /*69e0*/  HADD2.F32 R32, -RZ, R59.H1_H1 ;  /* 0x3000003bff207230 */ /* 0x000fe40000004100 */
[----:B------:R-:W-:Y:S01]  /*69f0*/  FFMA R5, R49, R0, R5 ;  /* 0x0000000031057223 */ /* 0x000fe20000000005 */
[--C-:B------:R-:W-:Y:S01]  /*6a00*/  HADD2.F32 R0, -RZ, R60.reuse.H0_H0 ;  /* 0x2000003cff007230 */ /* 0x100fe20000004100 */
[----:B------:R-:W-:Y:S01]  /*6a10*/  F2FP.F16.F32.PACK_AB R53, R7, R3 ;  /* 0x000000030735723e */ /* 0x000fe200000000ff */
[----:B------:R-:W-:Y:S01]  /*6a20*/  FMUL R6, R47, R10 ;  /* 0x0000000a2f067220 */ /* 0x000fe20000400000 */
[--C-:B------:R-:W-:Y:S01]  /*6a30*/  HADD2.F32 R3, -RZ, R61.reuse.H0_H0 ;  /* 0x2000003dff037230 */ /* 0x100fe20000004100 */
[----:B------:R-:W-:Y:S01]  /*6a40*/  F2FP.F16.F32.PACK_AB R54, R5, R4 ;  /* 0x000000040536723e */ /* 0x000fe200000000ff */
[----:B------:R-:W-:Y:S01]  /*6a50*/  FMUL R11, R47, R11 ;  /* 0x0000000b2f0b7220 */ /* 0x000fe20000400000 */
[----:B------:R-:W-:Y:S01]  /*6a60*/  FFMA R6, R49, R2, R6 ;  /* 0x0000000231067223 */ /* 0x000fe20000000006 */
[----:B------:R-:W-:Y:S02]  /*6a70*/  HADD2.F32 R2, -RZ, R60.H1_H1 ;  /* 0x3000003cff027230 */ /* 0x000fe40000004100 */
[----:B------:R-:W-:Y:S01]  /*6a80*/  FMUL R9, R47, R13 ;  /* 0x0000000d2f097220 */ /* 0x000fe20000400000 */
[C---:B------:R-:W-:Y:S01]  /*6a90*/  FFMA R11, R49.reuse, R32, R11 ;  /* 0x00000020310b7223 */ /* 0x040fe2000000000b */
[----:B------:R-:W-:Y:S01]  /*6aa0*/  FFMA R8, R49, R0, R8 ;  /* 0x0000000031087223 */ /* 0x000fe20000000008 */
[C---:B------:R-:W-:Y:S01]  /*6ab0*/  FMUL R10, R47.reuse, R14 ;  /* 0x0000000e2f0a7220 */ /* 0x040fe20000400000 */
[----:B------:R-:W-:Y:S02]  /*6ac0*/  HADD2.F32 R0, -RZ, R61.H1_H1 ;  /* 0x3000003dff007230 */ /* 0x000fe40000004100 */
[----:B------:R-:W-:Y:S01]  /*6ad0*/  FMUL R15, R47, R15 ;  /* 0x0000000f2f0f7220 */ /* 0x000fe20000400000 */
[C---:B------:R-:W-:Y:S01]  /*6ae0*/  FFMA R9, R49.reuse, R2, R9 ;  /* 0x0000000231097223 */ /* 0x040fe20000000009 */
[C---:B------:R-:W-:Y:S01]  /*6af0*/  FFMA R10, R49.reuse, R3, R10 ;  /* 0x00000003310a7223 */ /* 0x040fe2000000000a */
[--C-:B------:R-:W-:Y:S02]  /*6b00*/  HADD2.F32 R2, -RZ, R62.reuse.H0_H0 ;  /* 0x2000003eff027230 */ /* 0x100fe40000004100 */
[----:B------:R-:W-:Y:S01]  /*6b10*/  FFMA R15, R49, R0, R15 ;  /* 0x00000000310f7223 */ /* 0x000fe2000000000f */
[----:B------:R-:W-:Y:S02]  /*6b20*/  HADD2.F32 R3, -RZ, R62.H1_H1 ;  /* 0x3000003eff037230 */ /* 0x000fe40000004100 */
[C---:B------:R-:W-:Y:S01]  /*6b30*/  FMUL R13, R47.reuse, R17 ;  /* 0x000000112f0d7220 */ /* 0x040fe20000400000 */
[--C-:B------:R-:W-:Y:S02]  /*6b40*/  HADD2.F32 R0, -RZ, R63.reuse.H0_H0 ;  /* 0x2000003fff007230 */ /* 0x100fe40000004100 */
[----:B------:R-:W-:Y:S01]  /*6b50*/  FMUL R14, R47, R18 ;  /* 0x000000122f0e7220 */ /* 0x000fe20000400000 */
[C---:B------:R-:W-:Y:S01]  /*6b60*/  FFMA R12, R49.reuse, R2, R12 ;  /* 0x00000002310c7223 */ /* 0x040fe2000000000c */
[C---:B------:R-:W-:Y:S01]  /*6b70*/  FFMA R13, R49.reuse, R3, R13 ;  /* 0x00000003310d7223 */ /* 0x040fe2000000000d */
[----:B------:R-:W-:Y:S02]  /*6b80*/  HADD2.F32 R2, -RZ, R63.H1_H1 ;  /* 0x3000003fff027230 */ /* 0x000fe40000004100 */
[----:B------:R-:W-:Y:S01]  /*6b90*/  FFMA R14, R49, R0, R14 ;  /* 0x00000000310e7223 */ /* 0x000fe2000000000e */
[C---:B------:R-:W-:Y:S01]  /*6ba0*/  FMUL R19, R47.reuse, R19 ;  /* 0x000000132f137220 */ /* 0x040fe20000400000 */
[--C-:B------:R-:W-:Y:S02]  /*6bb0*/  HADD2.F32 R0, -RZ, R68.reuse.H0_H0 ;  /* 0x20000044ff007230 */ /* 0x100fe40000004100 */
[----:B------:R-:W-:Y:S01]  /*6bc0*/  FMUL R17, R47, R21 ;  /* 0x000000152f117220 */ /* 0x000fe20000400000 */
[--C-:B------:R-:W-:Y:S02]  /*6bd0*/  HADD2.F32 R3, -RZ, R69.reuse.H0_H0 ;  /* 0x20000045ff037230 */ /* 0x100fe40000004100 */
[C---:B------:R-:W-:Y:S01]  /*6be0*/  FFMA R19, R49.reuse, R2, R19 ;  /* 0x0000000231137223 */ /* 0x040fe20000000013 */
[----:B------:R-:W-:Y:S02]  /*6bf0*/  HADD2.F32 R2, -RZ, R68.H1_H1 ;  /* 0x30000044ff027230 */ /* 0x000fe40000004100 */
        /* <DEDUP_REMOVED lines=9> */
[----:B------:R-:W-:Y:S01]  /*6c90*/  FMUL R21, R47, R25 ;  /* 0x000000192f157220 */ /* 0x000fe20000400000 */
[----:B------:R-:W-:Y:S01]  /*6ca0*/  F2FP.F16.F32.PACK_AB R55, R11, R6 ;  /* 0x000000060b37723e */ /* 0x000fe200000000ff */
[--C-:B------:R-:W-:Y:S02]  /*6cb0*/  HADD2.F32 R3, -RZ, R71.reuse.H0_H0 ;  /* 0x20000047ff037230 */ /* 0x100fe40000004100 */
[----:B------:R-:W-:Y:S01]  /*6cc0*/  FMUL R22, R47, R26 ;  /* 0x0000001a2f167220 */ /* 0x000fe20000400000 */
[C---:B------:R-:W-:Y:S01]  /*6cd0*/  FFMA R20, R49.reuse, R2, R20 ;  /* 0x0000000231147223 */ /* 0x040fe20000000014 */
[C---:B------:R-:W-:Y:S01]  /*6ce0*/  FFMA R21, R49.reuse, R0, R21 ;  /* 0x0000000031157223 */ /* 0x040fe20000000015 */
[----:B------:R1:W-:Y:S01]  /*6cf0*/  STS.128 [R100+0x2000], R52 ;  /* 0x0020003464007388 */ /* 0x0003e20000000c00 */
[----:B------:R-:W-:Y:S02]  /*6d00*/  HADD2.F32 R0, -RZ, R71.H1_H1 ;  /* 0x30000047ff007230 */ /* 0x000fe40000004100 */
[----:B------:R-:W-:Y:S01]  /*6d10*/  FFMA R22, R49, R3, R22 ;  /* 0x0000000331167223 */ /* 0x000fe20000000016 */
[----:B------:R-:W-:Y:S01]  /*6d20*/  FMUL R27, R47, R27 ;  /* 0x0000001b2f1b7220 */ /* 0x000fe20000400000 */
[--C-:B------:R-:W-:Y:S01]  /*6d30*/  HADD2.F32 R2, -RZ, R76.reuse.H0_H0 ;  /* 0x2000004cff027230 */ /* 0x100fe20000004100 */
[----:B------:R-:W-:Y:S01]  /*6d40*/  F2FP.F16.F32.PACK_AB R8, R9, R8 ;  /* 0x000000080908723e */ /* 0x000fe200000000ff */
[----:B------:R-:W-:Y:S01]  /*6d50*/  HADD2.F32 R3, -RZ, R76.H1_H1 ;  /* 0x3000004cff037230 */ /* 0x000fe20000004100 */
[----:B------:R-:W-:Y:S01]  /*6d60*/  F2FP.F16.F32.PACK_AB R9, R15, R10 ;  /* 0x0000000a0f09723e */ /* 0x000fe200000000ff */
[----:B------:R-:W-:Y:S01]  /*6d70*/  FMUL R25, R47, R29 ;  /* 0x0000001d2f197220 */ /* 0x000fe20000400000 */
[--C-:B------:R-:W-:Y:S01]  /*6d80*/  HADD2.F32 R4, -RZ, R77.reuse.H0_H0 ;  /* 0x2000004dff047230 */ /* 0x100fe20000004100 */
[----:B------:R-:W-:Y:S01]  /*6d90*/  F2FP.F16.F32.PACK_AB R10, R13, R12 ;  /* 0x0000000c0d0a723e */ /* 0x000fe200000000ff */
[----:B------:R-:W-:Y:S01]  /*6da0*/  FMUL R26, R47, R30 ;  /* 0x0000001e2f1a7220 */ /* 0x000fe20000400000 */
[----:B------:R-:W-:Y:S01]  /*6db0*/  F2FP.F16.F32.PACK_AB R11, R19, R14 ;  /* 0x0000000e130b723e */ /* 0x000fe200000000ff */
[C---:B------:R-:W-:Y:S01]  /*6dc0*/  FFMA R27, R49.reuse, R0, R27 ;  /* 0x00000000311b7223 */ /* 0x040fe2000000001b */
[C---:B------:R-:W-:Y:S01]  /*6dd0*/  FFMA R24, R49.reuse, R2, R24 ;  /* 0x0000000231187223 */ /* 0x040fe20000000018 */
[----:B------:R-:W-:Y:S02]  /*6de0*/  HADD2.F32 R0, -RZ, R77.H1_H1 ;  /* 0x3000004dff007230 */ /* 0x000fe40000004100 */
[----:B------:R-:W-:Y:S01]  /*6df0*/  FFMA R25, R49, R3, R25 ;  /* 0x0000000331197223 */ /* 0x000fe20000000019 */
[----:B------:R1:W-:Y:S01]  /*6e00*/  STS.128 [R99+0x2010], R8 ;  /* 0x0020100863007388 */ /* 0x0003e20000000c00 */
[----:B------:R-:W-:Y:S01]  /*6e10*/  FMUL R31, R47, R31 ;  /* 0x0000001f2f1f7220 */ /* 0x000fe20000400000 */
[--C-:B------:R-:W-:Y:S02]  /*6e20*/  HADD2.F32 R2, -RZ, R78.reuse.H0_H0 ;  /* 0x2000004eff027230 */ /* 0x100fe40000004100 */
[----:B------:R-:W-:Y:S01]  /*6e30*/  FFMA R26, R49, R4, R26 ;  /* 0x00000004311a7223 */ /* 0x000fe2000000001a */
[----:B------:R-:W-:Y:S02]  /*6e40*/  HADD2.F32 R3, -RZ, R78.H1_H1 ;  /* 0x3000004eff037230 */ /* 0x000fe40000004100 */
[----:B------:R-:W-:Y:S01]  /*6e50*/  FMUL R29, R47, R33 ;  /* 0x000000212f1d7220 */ /* 0x000fe20000400000 */
[--C-:B------:R-:W-:Y:S01]  /*6e60*/  HADD2.F32 R4, -RZ, R79.reuse.H0_H0 ;  /* 0x2000004fff047230 */ /* 0x100fe20000004100 */
[----:B------:R-:W-:Y:S01]  /*6e70*/  F2FP.F16.F32.PACK_AB R16, R17, R16 ;  /* 0x000000101110723e */ /* 0x000fe200000000ff */
[----:B------:R-:W-:Y:S01]  /*6e80*/  FMUL R30, R47, R34 ;  /* 0x000000222f1e7220 */ /* 0x000fe20000400000 */
        /* <DEDUP_REMOVED lines=14> */
[----:B------:R-:W-:Y:S02]  /*6f70*/  F2FP.F16.F32.PACK_AB R27, R35, R30 ;  /* 0x0000001e231b723e */ /* 0x000fe400000000ff */
[----:B------:R-:W-:Y:S02]  /*6f80*/  LEA R0, R65, UR48, 0x3 ;  /* 0x0000003041007c11 */ /* 0x000fe4000f8e18ff */
[----:B------:R-:W-:Y:S01]  /*6f90*/  @P6 SHF.L.U32 R2, R97, 0x1f, RZ ;  /* 0x0000001f61026819 */ /* 0x000fe200000006ff */
        /* <DEDUP_REMOVED lines=9> */
[----:B------:R-:W-:Y:S02]  /*7030*/  UIADD3 UR8, UP0, UPT, UR52, 0x680, URZ ;  /* 0x0000068034087890 */ /* 0x000fe4000ff1e0ff */
[----:B------:R-:W-:Y:S02]  /*7040*/  UIADD3 UR5, UPT, UPT, UR41, 0x20, URZ ;  /* 0x0000002029057890 */ /* 0x000fe4000fffe0ff */
[----:B------:R-:W-:Y:S02]  /*7050*/  UIADD3 UR4, UPT, UPT, UR48, 0x2200, URZ ;  /* 0x0000220030047890 */ /* 0x000fe4000fffe0ff */
[----:B------:R-:W-:Y:S01]  /*7060*/  UIADD3.X UR9, UPT, UPT, URZ, UR53, URZ, UP0, !UPT ;  /* 0x00000035ff097290 */ /* 0x000fe200087fe4ff */
[----:B------:R-:W-:Y:S01]  /*7070*/  UMOV UR6, UR42 ;  /* 0x0000002a00067c82 */ /* 0x000fe20008000000 */
[----:B------:R-:W-:Y:S07]  /*7080*/  UMOV UR7, UR36 ;  /* 0x0000002400077c82 */ /* 0x000fee0008000000 */
[----:B------:R2:W-:Y:S01]  /*7090*/  UTMASTG.3D [UR4], [UR8] ;  /* 0x00000004080073b5 */ /* 0x0005e20008010000 */
[----:B------:R0:W-:Y:S01]  /*70a0*/  UTMACMDFLUSH ;  /* 0x00000000000079b7 */ /* 0x0001e20000000000 */
[----:B--2---:R-:W-:Y:S04]  /*70b0*/  DEPBAR.LE SB0, 0x1 ;  /* 0x000080400000791a */ /* 0x004fe80000000000 */
.L_x_107:
[----:B------:R-:W-:Y:S05]  /*70c0*/  BSYNC.RECONVERGENT B0 ;  /* 0x0000000000007941 */ /* 0x000fea0003800200 */
.L_x_106:
[----:B------:R-:W-:Y:S01]  /*70d0*/  BAR.SYNC.DEFER_BLOCKING 0x1, 0x80 ;  /* 0x0042000000007b1d */ /* 0x000fe20000010000 */
[----:B------:R-:W-:Y:S04]  /*70e0*/  UIADD3 UR40, UPT, UPT, UR51, 0x1, URZ ;  /* 0x0000000133287890 */ /* 0x000fe8000fffe0ff */
[----:B------:R-:W-:Y:S04]  /*70f0*/  UISETP.NE.AND UP0, UPT, UR40, 0x4, UPT ;  /* 0x000000042800788c */ /* 0x000fe8000bf05270 */
[----:B------:R-:W-:Y:S01]  /*7100*/  USEL UR40, UR40, URZ, UP0 ;  /* 0x000000ff28287287 */ /* 0x000fe20008000000 */
[----:B------:R2:W-:Y:S01]  /*7110*/  @P6 SYNCS.ARRIVE.TRANS64.RED.A1T0 RZ, [R72+URZ], RZ ;  /* 0x000000ff48ff69a7 */ /* 0x0005e200081004ff */
[----:B------:R-:W-:Y:S01]  /*7120*/  BSSY B1, `(.L_x_108) ;  /* 0x0000017000017945 */ /* 0x000fe20003800000 */
[----:B------:R-:W4:Y:S02]  /*7130*/  @P6 SYNCS.PHASECHK.TRANS64.TRYWAIT P0, [R0+URZ+0x30], R2 ;  /* 0x00003002000065a7 */ /* 0x000f2400080011ff */
[----:B----4-:R-:W-:Y:S01]  /*7140*/  @P6 SEL R66, RZ, 0x1, !P0 ;  /* 0x00000001ff426807 */ /* 0x010fe20004000000 */
[----:B--2---:R-:W-:Y:S06]  /*7150*/  @!P6 BRA `(.L_x_109) ;  /* 0x00000000004ce947 */ /* 0x004fec0003800000 */
        /* <DEDUP_REMOVED lines=9> */
[----:B------:R-:W-:Y:S04]  /*71f0*/  SHF.L.U32 R6, R97, 0x1f, RZ ;  /* 0x0000001f61067819 */ /* 0x000fe800000006ff */
[----:B------:R-:W2:Y:S02]  /*7200*/  SYNCS.PHASECHK.TRANS64.TRYWAIT P0, [R0+URZ+0x30], R6 ;  /* 0x00003006000075a7 */ /* 0x000ea400080011ff */
[----:B--2---:R-:W-:Y:S05]  /*7210*/  @!P0 BRA `(.L_x_112) ;  /* 0x00000024004c8947 */ /* 0x004fea0003800000 */
.L_x_111:
[----:B------:R-:W-:Y:S05]  /*7220*/  BSYNC B0 ;  /* 0x0000000000007941 */ /* 0x000fea0003800000 */
.L_x_110:
[----:B------:R-:W-:Y:S02]  /*7230*/  ISETP.NE.AND P0, PT, R67, RZ, PT ;  /* 0x000000ff4300720c */ /* 0x000fe40003f05270 */
[----:B------:R-:W-:Y:S11]  /*7240*/  IADD3 R65, PT, PT, R65, 0x1, RZ ;  /* 0x0000000141417810 */ /* 0x000ff60007ffe0ff */
[----:B------:R4:W1:Y:S04]  /*7250*/  @P0 LDS.128 R56, [R5] ;  /* 0x0000000005380984 */ /* 0x0008680000000c00 */
[----:B------:R4:W1:Y:S04]  /*7260*/  @P0 LDS.128 R60, [R4+0x10] ;  /* 0x00001000043c0984 */ /* 0x0008680000000c00 */
[----:B------:R4:W1:Y:S04]  /*7270*/  @P0 LDS.128 R68, [R3+0x20] ;  /* 0x0000200003440984 */ /* 0x0008680000000c00 */
[----:B------:R4:W1:Y:S02]  /*7280*/  @P0 LDS.128 R76, [R2+0x30] ;  /* 0x00003000024c0984 */ /* 0x0008640000000c00 */
.L_x_109:
[----:B------:R-:W-:Y:S05]  /*7290*/  BSYNC B1 ;  /* 0x0000000000017941 */ /* 0x000fea0003800000 */
.L_x_108:
        /* <DEDUP_REMOVED lines=21> */
.L_x_113:
        /* <DEDUP_REMOVED lines=146> */
.L_x_115:
[----:B------:R-:W-:Y:S05]  /*7d10*/  BSYNC.RECONVERGENT B0 ;  /* 0x0000000000007941 */ /* 0x000fea0003800200 */
.L_x_114:
        /* <DEDUP_REMOVED lines=21> */
.L_x_119:
[----:B------:R-:W-:Y:S05]  /*7e70*/  BSYNC B0 ;  /* 0x0000000000007941 */ /* 0x000fea0003800000 */
.L_x_118:
[----:B------:R-:W-:Y:S11]  /*7e80*/  ISETP.NE.AND P0, PT, R67, RZ, PT ;  /* 0x000000ff4300720c */ /* 0x000ff60003f05270 */
[----:B------:R-:W-:Y:S02]  /*7e90*/  @!UPT UIADD3 URZ, UPT, UPT, URZ, URZ, URZ ;  /* 0x000000fffffff290 */ /* 0x000fe4000fffe0ff */
[----:B------:R4:W1:Y:S04]  /*7ea0*/  @P0 LDS.128 R56, [R4] ;  /* 0x0000000004380984 */ /* 0x0008680000000c00 */
[----:B------:R4:W1:Y:S04]  /*7eb0*/  @P0 LDS.128 R60, [R3+0x10] ;  /* 0x00001000033c0984 */ /* 0x0008680000000c00 */
[----:B------:R4:W1:Y:S04]  /*7ec0*/  @P0 LDS.128 R68, [R2+0x20] ;  /* 0x0000200002440984 */ /* 0x0008680000000c00 */
[----:B------:R4:W1:Y:S02]  /*7ed0*/  @P0 LDS.128 R76, [R65+0x30] ;  /* 0x00003000414c0984 */ /* 0x0008640000000c00 */
.L_x_117:
[----:B------:R-:W-:Y:S05]  /*7ee0*/  BSYNC B1 ;  /* 0x0000000000017941 */ /* 0x000fea0003800000 */
.L_x_116:
        /* <DEDUP_REMOVED lines=21> */
.L_x_121:
[----:B------:R-:W-:Y:S01]  /*8040*/  ISETP.NE.AND P0, PT, R102, RZ, PT ;  /* 0x000000ff6600720c */ /* 0x000fe20003f05270 */
[----:B------:R-:W-:Y:S05]  /*8050*/  WARPSYNC.ALL ;  /* 0x0000000000007948 */ /* 0x000fea0003800000 */
[----:B------:R-:W-:Y:S01]  /*8060*/  R2UR UR4, R48 ;  /* 0x00000000300472ca */ /* 0x000fe200000e0000 */
[--C-:B-1----:R-:W-:Y:S01]  /*8070*/  HADD2.F32 R0, -RZ, R56.reuse.H0_H0 ;  /* 0x20000038ff007230 */ /* 0x102fe20000004100 */
[----:B------:R-:W-:Y:S01]  /*8080*/  R2UR UR5, R64 ;  /* 0x00000000400572ca */ /* 0x000fe200000e0000 */
[----:B----4-:R-:W-:Y:S01]  /*8090*/  HADD2.F32 R2, -RZ, R56.H1_H1 ;  /* 0x30000038ff027230 */ /* 0x010fe20000004100 */
[----:B------:R-:W-:Y:S01]  /*80a0*/  BSSY.RECONVERGENT B0, `(.L_x_122) ;  /* 0x0000089000007945 */ /* 0x000fe20003800200 */
[--C-:B------:R-:W-:Y:S02]  /*80b0*/  HADD2.F32 R3, -RZ, R57.reuse.H0_H0 ;  /* 0x20000039ff037230 */ /* 0x100fe40000004100 */
[----:B------:R-:W-:Y:S02]  /*80c0*/  HADD2.F32 R48, -RZ, R57.H1_H1 ;  /* 0x30000039ff307230 */ /* 0x000fe40000004100 */
[--C-:B------:R-:W-:Y:S02]  /*80d0*/  HADD2.F32 R50, -RZ, R58.reuse.H0_H0 ;  /* 0x2000003aff327230 */ /* 0x100fe40000004100 */
[----:B------:R-:W-:Y:S02]  /*80e0*/  HADD2.F32 R51, -RZ, R58.H1_H1 ;  /* 0x3000003aff337230 */ /* 0x000fe40000004100 */
[----:B------:R-:W1:Y:S01]  /*80f0*/  LDTM.x32 R4, tmem[UR4+0x60] ;  /* 0x00006004000479ee */ /* 0x000e6200082c0000 */
[----:B------:R-:W-:Y:S01]  /*8100*/  NOP ;  /* 0x0000000000007918 */ /* 0x000fe20000000000 */
[----:B------:R-:W-:Y:S01]  /*8110*/  UIADD3 UR5, UPT, UPT, UR5, 0xc0, URZ ;  /* 0x000000c005057890 */ /* 0x000fe2000fffe0ff */
[--C-:B------:R-:W-:Y:S02]  /*8120*/  HADD2.F32 R52, -RZ, R59.reuse.H0_H0 ;  /* 0x2000003bff347230 */ /* 0x100fe40000004100 */
[----:B------:R-:W-:Y:S01]  /*8130*/  HADD2.F32 R53, -RZ, R59.H1_H1 ;  /* 0x3000003bff357230 */ /* 0x000fe20000004100 */
[----:B------:R-:W-:Y:S01]  /*8140*/  UPRMT UR5, UR37, 0x654, UR5 ;  /* 0x0000065425057896 */ /* 0x000fe20008000005 */
[--C-:B------:R-:W-:Y:S02]  /*8150*/  HADD2.F32 R54, -RZ, R60.reuse.H0_H0 ;  /* 0x2000003cff367230 */ /* 0x100fe40000004100 */
[----:B------:R-:W-:Y:S02]  /*8160*/  HADD2.F32 R55, -RZ, R60.H1_H1 ;  /* 0x3000003cff377230 */ /* 0x000fe40000004100 */
[--C-:B------:R-:W-:Y:S02]  /*8170*/  HADD2.F32 R56, -RZ, R61.reuse.H0_H0 ;  /* 0x2000003dff387230 */ /* 0x100fe40000004100 */
[----:B------:R-:W-:Y:S02]  /*8180*/  HADD2.F32 R57, -RZ, R61.H1_H1 ;  /* 0x3000003dff397230 */ /* 0x000fe40000004100 */
[----:B-1----:R-:W-:Y:S01]  /*8190*/  SYNCS.ARRIVE.TRANS64.RED.A1T0 RZ, [UR5], RZ ;  /* 0x000000ffffff79a7 */ /* 0x002fe20008100405 */
[--C-:B------:R-:W-:Y:S02]  /*81a0*/  HADD2.F32 R58, -RZ, R62.reuse.H0_H0 ;  /* 0x2000003eff3a7230 */ /* 0x100fe40000004100 */
[----:B------:R-:W-:Y:S02]  /*81b0*/  HADD2.F32 R59, -RZ, R62.H1_H1 ;  /* 0x3000003eff3b7230 */ /* 0x000fe40000004100 */
[--C-:B------:R-:W-:Y:S02]  /*81c0*/  HADD2.F32 R60, -RZ, R63.reuse.H0_H0 ;  /* 0x2000003fff3c7230 */ /* 0x100fe40000004100 */
[----:B------:R-:W-:Y:S02]  /*81d0*/  HADD2.F32 R61, -RZ, R63.H1_H1 ;  /* 0x3000003fff3d7230 */ /* 0x000fe40000004100 */
[C---:B------:R-:W-:Y:S01]  /*81e0*/  FMUL R4, R47.reuse, R4 ;  /* 0x000000042f047220 */ /* 0x040fe20000400000 */
[C---:B------:R-:W-:Y:S01]  /*81f0*/  FMUL R5, R47.reuse, R5 ;  /* 0x000000052f057220 */ /* 0x040fe20000400000 */
[C---:B------:R-:W-:Y:S01]  /*8200*/  FMUL R6, R47.reuse, R6 ;  /* 0x000000062f067220 */ /* 0x040fe20000400000 */
[----:B------:R-:W-:Y:S01]  /*8210*/  FMUL R7, R47, R7 ;  /* 0x000000072f077220 */ /* 0x000fe20000400000 */
[C---:B------:R-:W-:Y:S01]  /*8220*/  FFMA R4, R49.reuse, R0, R4 ;  /* 0x0000000031047223 */ /* 0x040fe20000000004 */
[C---:B------:R-:W-:Y:S01]  /*8230*/  FFMA R5, R49.reuse, R2, R5 ;  /* 0x0000000231057223 */ /* 0x040fe20000000005 */
[C---:B------:R-:W-:Y:S01]  /*8240*/  FFMA R6, R49.reuse, R3, R6 ;  /* 0x0000000331067223 */ /* 0x040fe20000000006 */
[----:B------:R-:W-:Y:S01]  /*8250*/  FFMA R7, R49, R48, R7 ;  /* 0x0000003031077223 */ /* 0x000fe20000000007 */
[C---:B------:R-:W-:Y:S01]  /*8260*/  FMUL R8, R47.reuse, R8 ;  /* 0x000000082f087220 */ /* 0x040fe20000400000 */
[----:B------:R-:W-:Y:S01]  /*8270*/  FMUL R9, R47, R9 ;  /* 0x000000092f097220 */ /* 0x000fe20000400000 */
[----:B------:R-:W-:Y:S01]  /*8280*/  F2FP.F16.F32.PACK_AB R4, R5, R4 ;  /* 0x000000040504723e */ /* 0x000fe200000000ff */
[----:B------:R-:W-:Y:S01]  /*8290*/  FMUL R0, R47, R10 ;  /* 0x0000000a2f007220 */ /* 0x000fe20000400000 */
[----:B------:R-:W-:Y:S01]  /*82a0*/  F2FP.F16.F32.PACK_AB R5, R7, R6 ;  /* 0x000000060705723e */ /* 0x000fe200000000ff */
[C---:B------:R-:W-:Y:S01]  /*82b0*/  FFMA R8, R49.reuse, R50, R8 ;  /* 0x0000003231087223 */ /* 0x040fe20000000008 */
[C---:B------:R-:W-:Y:S01]  /*82c0*/  FFMA R9, R49.reuse, R51, R9 ;  /* 0x0000003331097223 */ /* 0x040fe20000000009 */
[----:B------:R-:W-:Y:S01]  /*82d0*/  FFMA R0, R49, R52, R0 ;  /* 0x0000003431007223 */ /* 0x000fe20000000000 */
[C---:B------:R-:W-:Y:S01]  /*82e0*/  FMUL R2, R47.reuse, R11 ;  /* 0x0000000b2f027220 */ /* 0x040fe20000400000 */
[C---:B------:R-:W-:Y:S01]  /*82f0*/  FMUL R3, R47.reuse, R12 ;  /* 0x0000000c2f037220 */ /* 0x040fe20000400000 */
[----:B------:R-:W-:Y:S01]  /*8300*/  FMUL R10, R47, R13 ;  /* 0x0000000d2f0a7220 */ /* 0x000fe20000400000 */
[----:B------:R-:W-:Y:S01]  /*8310*/  F2FP.F16.F32.PACK_AB R6, R9, R8 ;  /* 0x000000080906723e */ /* 0x000fe200000000ff */
[C---:B------:R-:W-:Y:S01]  /*8320*/  FFMA R2, R49.reuse, R53, R2 ;  /* 0x0000003531027223 */ /* 0x040fe20000000002 */
[C---:B------:R-:W-:Y:S01]  /*8330*/  FFMA R3, R49.reuse, R54, R3 ;  /* 0x0000003631037223 */ /* 0x040fe20000000003 */
[----:B------:R-:W-:Y:S01]  /*8340*/  FFMA R10, R49, R55, R10 ;  /* 0x00000037310a7223 */ /* 0x000fe2000000000a */
[C---:B------:R-:W-:Y:S01]  /*8350*/  FMUL R11, R47.reuse, R14 ;  /* 0x0000000e2f0b7220 */ /* 0x040fe20000400000 */
[C---:B------:R-:W-:Y:S01]  /*8360*/  FMUL R15, R47.reuse, R15 ;  /* 0x0000000f2f0f7220 */ /* 0x040fe20000400000 */
[C---:B------:R-:W-:Y:S01]  /*8370*/  FMUL R12, R47.reuse, R16 ;  /* 0x000000102f0c7220 */ /* 0x040fe20000400000 */
[----:B------:R-:W-:Y:S01]  /*8380*/  FMUL R13, R47, R17 ;  /* 0x000000112f0d7220 */ /* 0x000fe20000400000 */
[----:B------:R-:W-:Y:S01]  /*8390*/  FFMA R11, R49, R56, R11 ;  /* 0x00000038310b7223 */ /* 0x000fe2000000000b */
[----:B------:R-:W-:Y:S01]  /*83a0*/  FMUL R14, R47, R18 ;  /* 0x000000122f0e7220 */ /* 0x000fe20000400000 */
[----:B------:R-:W-:Y:S01]  /*83b0*/  FFMA R15, R49, R57, R15 ;  /* 0x00000039310f7223 */ /* 0x000fe2000000000f */
[--C-:B------:R-:W-:Y:S02]  /*83c0*/  HADD2.F32 R62, -RZ, R68.reuse.H0_H0 ;  /* 0x20000044ff3e7230 */ /* 0x100fe40000004100 */
[----:B------:R-:W-:Y:S01]  /*83d0*/  FMUL R19, R47, R19 ;  /* 0x000000132f137220 */ /* 0x000fe20000400000 */
[----:B------:R-:W-:Y:S01]  /*83e0*/  F2FP.F16.F32.PACK_AB R7, R2, R0 ;  /* 0x000000000207723e */ /* 0x000fe200000000ff */
[----:B------:R-:W-:Y:S01]  /*83f0*/  FFMA R12, R49, R58, R12 ;  /* 0x0000003a310c7223 */ /* 0x000fe2000000000c */
[----:B------:R-:W-:Y:S02]  /*8400*/  HADD2.F32 R63, -RZ, R68.H1_H1 ;  /* 0x30000044ff3f7230 */ /* 0x000fe40000004100 */
[----:B------:R-:W-:Y:S01]  /*8410*/  FMUL R16, R47, R20 ;  /* 0x000000142f107220 */ /* 0x000fe20000400000 */
[----:B------:R-:W-:Y:S01]  /*8420*/  FFMA R13, R49, R59, R13 ;  /* 0x0000003b310d7223 */ /* 0x000fe2000000000d */
[----:B------:R1:W-:Y:S01]  /*8430*/  STS.128 [R100+0x6000], R4 ;  /* 0x0060000464007388 */ /* 0x0003e20000000c00 */
[--C-:B------:R-:W-:Y:S02]  /*8440*/  HADD2.F32 R64, -RZ, R69.reuse.H0_H0 ;  /* 0x20000045ff407230 */ /* 0x100fe40000004100 */
[----:B------:R-:W-:Y:S01]  /*8450*/  FMUL R17, R47, R21 ;  /* 0x000000152f117220 */ /* 0x000fe20000400000 */
[----:B------:R-:W-:Y:S01]  /*8460*/  FFMA R14, R49, R60, R14 ;  /* 0x0000003c310e7223 */ /* 0x000fe2000000000e */
[----:B------:R-:W-:Y:S02]  /*8470*/  HADD2.F32 R65, -RZ, R69.H1_H1 ;  /* 0x30000045ff417230 */ /* 0x000fe40000004100 */
[----:B------:R-:W-:Y:S01]  /*8480*/  FMUL R18, R47, R22 ;  /* 0x000000162f127220 */ /* 0x000fe20000400000 */
[----:B------:R-:W-:Y:S01]  /*8490*/  FFMA R19, R49, R61, R19 ;  /* 0x0000003d31137223 */ /* 0x000fe20000000013 */
        /* <DEDUP_REMOVED lines=11> */
[----:B------:R-:W-:Y:S01]  /*8550*/  F2FP.F16.F32.PACK_AB R8, R10, R3 ;  /* 0x000000030a08723e */ /* 0x000fe200000000ff */
[----:B------:R-:W-:Y:S01]  /*8560*/  FFMA R23, R49, R65, R23 ;  /* 0x0000004131177223 */ /* 0x000fe20000000017 */
[----:B------:R-:W-:Y:S01]  /*8570*/  F2FP.F16.F32.PACK_AB R9, R15, R11 ;  /* 0x0000000b0f09723e */ /* 0x000fe200000000ff */
[--C-:B------:R-:W-:Y:S02]  /*8580*/  HADD2.F32 R70, -RZ, R76.reuse.H0_H0 ;  /* 0x2000004cff467230 */ /* 0x100fe40000004100 */
[----:B------:R-:W-:Y:S01]  /*8590*/  FMUL R27, R47, R27 ;  /* 0x0000001b2f1b7220 */ /* 0x000fe20000400000 */
[----:B------:R-:W-:Y:S01]  /*85a0*/  F2FP.F16.F32.PACK_AB R10, R13, R12 ;  /* 0x0000000c0d0a723e */ /* 0x000fe200000000ff */
[----:B------:R-:W-:Y:S01]  /*85b0*/  FFMA R20, R49, R66, R20 ;  /* 0x0000004231147223 */ /* 0x000fe20000000014 */
[----:B------:R-:W-:Y:S01]  /*85c0*/  F2FP.F16.F32.PACK_AB R11, R19, R14 ;  /* 0x0000000e130b723e */ /* 0x000fe200000000ff */
[----:B------:R-:W-:Y:S02]  /*85d0*/  HADD2.F32 R71, -RZ, R76.H1_H1 ;  /* 0x3000004cff477230 */ /* 0x000fe40000004100 */
[----:B------:R-:W-:Y:S01]  /*85e0*/  FMUL R24, R47, R28 ;  /* 0x0000001c2f187220 */ /* 0x000fe20000400000 */
[----:B------:R-:W-:Y:S01]  /*85f0*/  FFMA R21, R49, R67, R21 ;  /* 0x0000004331157223 */ /* 0x000fe20000000015 */
[--C-:B------:R-:W-:Y:S01]  /*8600*/  HADD2.F32 R72, -RZ, R77.reuse.H0_H0 ;  /* 0x2000004dff487230 */ /* 0x100fe20000004100 */
[----:B------:R1:W-:Y:S01]  /*8610*/  STS.128 [R99+0x6010], R8 ;  /* 0x0060100863007388 */ /* 0x0003e20000000c00 */
        /* <DEDUP_REMOVED lines=49> */
.L_x_123:
[----:B------:R-:W-:Y:S05]  /*8930*/  BSYNC.RECONVERGENT B0 ;  /* 0x0000000000007941 */ /* 0x000fea0003800200 */
.L_x_122:
[----:B------:R-:W-:Y:S01]  /*8940*/  BAR.SYNC.DEFER_BLOCKING 0x1, 0x80 ;  /* 0x0042000000007b1d */ /* 0x000fe20000010000 */
[----:B------:R-:W-:Y:S01]  /*8950*/  UISETP.NE.AND UP0, UPT, UR49, -0x4, UPT ;  /* 0xfffffffc3100788c */ /* 0x000fe2000bf05270 */
[----:B------:R-:W-:Y:S08]  /*8960*/  IADD3 R45, PT, PT, R45, 0x1, RZ ;  /* 0x000000012d2d7810 */ /* 0x000ff00007ffe0ff */
[----:B------:R-:W-:Y:S05]  /*8970*/  BRA.U !UP0, `(.L_x_124) ;  /* 0x0000000108287547 */ /* 0x000fea000b800000 */
[----:B------:R-:W-:Y:S01]  /*8980*/  ISETP.NE.AND P0, PT, R107, RZ, PT ;  /* 0x000000ff6b00720c */ /* 0x000fe20003f05270 */
[----:B------:R-:W-:Y:S01]  /*8990*/  IMAD.U32 R2, RZ, RZ, UR51 ;  /* 0x00000033ff027e24 */ /* 0x000fe2000f8e00ff */
[----:B------:R-:W-:Y:S01]  /*89a0*/  UIADD3 UR51, UPT, UPT, UR51, 0x1, URZ ;  /* 0x0000000133337890 */ /* 0x000fe2000fffe0ff */
[----:B------:R-:W-:Y:S03]  /*89b0*/  IMAD.U32 R0, RZ, RZ, UR37 ;  /* 0x00000025ff007e24 */ /* 0x000fe6000f8e00ff */
[----:B------:R-:W-:Y:S04]  /*89c0*/  UISETP.NE.AND UP0, UPT, UR51, 0x4, UPT ;  /* 0x000000043300788c */ /* 0x000fe8000bf05270 */
[----:B------:R-:W-:Y:S03]  /*89d0*/  USEL UR51, UR51, URZ, UP0 ;  /* 0x000000ff33337287 */ /* 0x000fe60008000000 */
[----:B------:R-:W-:Y:S05]  /*89e0*/  @P0 LEA R2, R2, UR48, 0x3 ;  /* 0x0000003002020c11 */ /* 0x000fea000f8e18ff */
[----:B------:R-:W-:Y:S05]  /*89f0*/  @P0 VIADD R2, R2, 0x50 ;  /* 0x0000005002020836 */ /* 0x000fea0000000000 */
[----:B------:R-:W-:Y:S04]  /*8a00*/  @P0 PRMT R0, R0, 0x654, R2 ;  /* 0x0000065400000816 */ /* 0x000fe80000000002 */
[----:B------:R2:W-:Y:S03]  /*8a10*/  @P0 SYNCS.ARRIVE.TRANS64.RED.A1T0 RZ, [R0+URZ], RZ ;  /* 0x000000ff00ff09a7 */ /* 0x0005e600081004ff */
.L_x_124:
[----:B------:R-:W-:Y:S01]  /*8a20*/  ISETP.NE.AND P2, PT, R103, RZ, PT ;  /* 0x000000ff6700720c */ /* 0x000fe20003f45270 */
[----:B------:R-:W-:Y:S01]  /*8a30*/  UIADD3 UR49, UPT, UPT, UR49, 0x4, URZ ;  /* 0x0000000431317890 */ /* 0x000fe2000fffe0ff */
[----:B------:R-:W-:Y:S01]  /*8a40*/  ISETP.NE.AND P0, PT, R105, 0x2, PT ;  /* 0x000000026900780c */ /* 0x000fe20003f05270 */
[----:B------:R-:W-:Y:S01]  /*8a50*/  IMAD.IADD R14, R43, 0x1, R86 ;  /* 0x000000012b0e7824 */ /* 0x000fe200078e0256 */
[----:B------:R-:W-:Y:S01]  /*8a60*/  ISETP.NE.AND P1, PT, R45, 0x4, PT ;  /* 0x000000042d00780c */ /* 0x000fe20003f25270 */
[----:B------:R-:W-:Y:S01]  /*8a70*/  IMAD.IADD R15, R44, 0x1, R87 ;  /* 0x000000012c0f7824 */ /* 0x000fe200078e0257 */
[----:B------:R-:W-:Y:S02]  /*8a80*/  SEL R2, RZ, 0x1, P0 ;  /* 0x00000001ff027807 */ /* 0x000fe40000000000 */
[----:B--2---:R-:W-:Y:S02]  /*8a90*/  SEL R0, RZ, 0x1, P1 ;  /* 0x00000001ff007807 */ /* 0x004fe40000800000 */
[----:B------:R-:W-:Y:S02]  /*8aa0*/  LOP3.LUT R95, R95, R2, RZ, 0x3c, !PT ;  /* 0x000000025f5f7212 */ /* 0x000fe400078e3cff */
[----:B------:R-:W-:Y:S02]  /*8ab0*/  LOP3.LUT R96, R96, R0, RZ, 0x3c, !PT ;  /* 0x0000000060607212 */ /* 0x000fe400078e3cff */
[----:B------:R-:W-:Y:S02]  /*8ac0*/  @P2 R2UR UR36, R94 ;  /* 0x000000005e2422ca */ /* 0x000fe400000e0000 */
[----:B------:R-:W-:Y:S02]  /*8ad0*/  SEL R105, R105, RZ, P0 ;  /* 0x000000ff69697207 */ /* 0x000fe40000000000 */
[----:B------:R-:W-:Y:S01]  /*8ae0*/  SEL R45, R45, RZ, P1 ;  /* 0x000000ff2d2d7207 */ /* 0x000fe20000800000 */
[----:B------:R-:W-:Y:S10]  /*8af0*/  @P2 BRA `(.L_x_125) ;  /* 0xffffffc000502947 */ /* 0x000ff4000383ffff */
[----:B------:R-:W-:-:S09]  /*8b00*/  UISETP.NE.AND UP0, UPT, UR50, URZ, UPT ;  /* 0x000000ff3200728c */ /* 0x000fd2000bf05270 */
[----:B------:R-:W-:Y:S05]  /*8b10*/  BRA.U !UP0, `(.L_x_126) ;  /* 0x0000000108487547 */ /* 0x000fea000b800000 */
[----:B------:R-:W2:Y:S02]  /*8b20*/  LDCU.64 UR4, c[0x0][0x890] ;  /* 0x00011200ff0477ac */ /* 0x000ea40008000a00 */
[----:B--2---:R-:W-:-:S04]  /*8b30*/  UISETP.NE.U32.AND UP0, UPT, UR4, URZ, UPT ;  /* 0x000000ff0400728c */ /* 0x004fc8000bf05070 */
[----:B------:R-:W-:-:S09]  /*8b40*/  UISETP.NE.AND.EX UP0, UPT, UR5, URZ, UPT, UP0 ;  /* 0x000000ff0500728c */ /* 0x000fd2000bf05300 */
[----:B------:R-:W-:Y:S05]  /*8b50*/  BRA.U UP0, `(.L_x_127) ;  /* 0x00000001000c7547 */ /* 0x000fea000b800000 */
[----:B------:R-:W-:-:S13]  /*8b60*/  FSETP.NEU.AND P0, PT, R49, RZ, PT ;  /* 0x000000ff3100720b */ /* 0x000fda0003f0d000 */
[----:B------:R-:W-:Y:S05]  /*8b70*/  @!P0 EXIT ;  /* 0x000000000000894d */ /* 0x000fea0003800000 */
[----:B------:R-:W-:Y:S05]  /*8b80*/  BRA `(.L_x_126) ;  /* 0x00000000002c7947 */ /* 0x000fea0003800000 */
.L_x_127:
[----:B------:R-:W-:Y:S01]  /*8b90*/  ISETP.NE.AND P0, PT, R104, RZ, PT ;  /* 0x000000ff6800720c */ /* 0x000fe20003f05270 */
[----:B------:R-:W-:-:S12]  /*8ba0*/  BSSY.RECONVERGENT B0, `(.L_x_126) ;  /* 0x0000009000007945 */ /* 0x000fd80003800200 */
[----:B------:R-:W-:Y:S05]  /*8bb0*/  @P0 BRA `(.L_x_128) ;  /* 0x0000000000140947 */ /* 0x000fea0003800000 */
[----:B------:R-:W2:Y:S02]  /*8bc0*/  LDCU.64 UR4, c[0x0][0x888] ;  /* 0x00011100ff0477ac */ /* 0x000ea40008000a00 */
[----:B--2---:R-:W-:-:S04]  /*8bd0*/  ISETP.NE.U32.AND P0, PT, RZ, UR4, PT ;  /* 0x00000004ff007c0c */ /* 0x004fc8000bf05070 */
[----:B------:R-:W-:-:S13]  /*8be0*/  ISETP.NE.AND.EX P0, PT, RZ, UR5, PT, P0 ;  /* 0x00000005ff007c0c */ /* 0x000fda000bf05300 */
[----:B------:R-:W-:Y:S05]  /*8bf0*/  @!P0 EXIT ;  /* 0x000000000000894d */ /* 0x000fea0003800000 */
[----:B------:R-:W-:Y:S05]  /*8c00*/  BRA `(.L_x_129) ;  /* 0x0000000000087947 */ /* 0x000fea0003800000 */
.L_x_128:
[----:B------:R-:W-:-:S13]  /*8c10*/  FSETP.NEU.AND P0, PT, R49, RZ, PT ;  /* 0x000000ff3100720b */ /* 0x000fda0003f0d000 */
[----:B------:R-:W-:Y:S05]  /*8c20*/  @!P0 EXIT ;  /* 0x000000000000894d */ /* 0x000fea0003800000 */
.L_x_129:
[----:B------:R-:W-:Y:S05]  /*8c30*/  BSYNC.RECONVERGENT B0 ;  /* 0x0000000000007941 */ /* 0x000fea0003800200 */
.L_x_126:
[----:B------:R-:W-:Y:S01]  /*8c40*/  ULEA UR4, UR51, UR48, 0x3 ;  /* 0x0000003033047291 */ /* 0x000fe2000f8e18ff */
[----:B------:R-:W-:-:S04]  /*8c50*/  DEPBAR.LE SB0, 0x0 ;  /* 0x000080000000791a */ /* 0x000fc80000000000 */
[----:B------:R-:W-:-:S04]  /*8c60*/  UIADD3 UR4, UPT, UPT, UR4, 0x50, URZ ;  /* 0x0000005004047890 */ /* 0x000fc8000fffe0ff */
[----:B------:R-:W-:-:S09]  /*8c70*/  UPRMT UR4, UR37, 0x654, UR4 ;  /* 0x0000065425047896 */ /* 0x000fd20008000004 */
[----:B------:R-:W-:Y:S01]  /*8c80*/  SYNCS.ARRIVE.TRANS64.RED.A1T0 RZ, [UR4], RZ ;  /* 0x000000ffffff79a7 */ /* 0x000fe20008100404 */
[----:B------:R-:W-:Y:S05]  /*8c90*/  EXIT ;  /* 0x000000000000794d */ /* 0x000fea0003800000 */
.L_x_19:
[----:B--2---:R2:W1:Y:S02]  /*8ca0*/  SYNCS.PHASECHK.TRANS64.TRYWAIT P0, [R2+URZ+0xf0], R3 ;  /* 0x0000f003020075a7 */ /* 0x00446400080011ff */
[----:B-1----:R-:W-:Y:S05]  /*8cb0*/  @!P0 NANOSLEEP.SYNCS 0x989680 ;  /* 0x009896800000895d */ /* 0x002fea0003900000 */
[----:B------:R-:W1:Y:S02]  /*8cc0*/  @!P0 SYNCS.PHASECHK.TRANS64 P0, [R2+URZ+0xf0], R3 ;  /* 0x0000f003020085a7 */ /* 0x000e6400080010ff */
[----:B-1----:R-:W-:Y:S05]  /*8cd0*/  @!P0 BRA `(.L_x_19) ;  /* 0xfffffffc00f08947 */ /* 0x002fea000383ffff */
[----:B------:R-:W-:Y:S05]  /*8ce0*/  BRA `(.L_x_130) ;  /* 0xffffff8800347947 */ /* 0x000fea000383ffff */
.L_x_22:
[----:B-1----:R-:W-:-:S07]  /*8cf0*/  MOV R2, UR33 ;  /* 0x0000002100027c02 */ /* 0x002fce0008000f00 */
.L_x_131:
[----:B-1----:R1:W2:Y:S02]  /*8d00*/  SYNCS.PHASECHK.TRANS64.TRYWAIT P0, [R2+URZ+0x18], R4 ;  /* 0x00001804020075a7 */ /* 0x0022a400080011ff */
[----:B--2---:R-:W-:Y:S05]  /*8d10*/  @!P0 NANOSLEEP.SYNCS 0x989680 ;  /* 0x009896800000895d */ /* 0x004fea0003900000 */
[----:B------:R-:W2:Y:S02]  /*8d20*/  @!P0 SYNCS.PHASECHK.TRANS64 P0, [R2+URZ+0x18], R4 ;  /* 0x00001804020085a7 */ /* 0x000ea400080010ff */
[----:B--2---:R-:W-:Y:S05]  /*8d30*/  @!P0 BRA `(.L_x_131) ;  /* 0xfffffffc00f08947 */ /* 0x004fea000383ffff */
[----:B------:R-:W-:Y:S05]  /*8d40*/  BRA `(.L_x_21) ;  /* 0xffffff8800887947 */ /* 0x000fea000383ffff */
.L_x_28:
[----:B-1----:R-:W-:-:S07]  /*8d50*/  MOV R2, UR25 ;  /* 0x0000001900027c02 */ /* 0x002fce0008000f00 */
.L_x_132:
[----:B-1----:R1:W2:Y:S02]  /*8d60*/  SYNCS.PHASECHK.TRANS64.TRYWAIT P0, [R2+URZ+0x18], R4 ;  /* 0x00001804020075a7 */ /* 0x0022a400080011ff */
[----:B--2---:R-:W-:Y:S05]  /*8d70*/  @!P0 NANOSLEEP.SYNCS 0x989680 ;  /* 0x009896800000895d */ /* 0x004fea0003900000 */
[----:B------:R-:W2:Y:S02]  /*8d80*/  @!P0 SYNCS.PHASECHK.TRANS64 P0, [R2+URZ+0x18], R4 ;  /* 0x00001804020085a7 */ /* 0x000ea400080010ff */
[----:B--2---:R-:W-:Y:S05]  /*8d90*/  @!P0 BRA `(.L_x_132) ;  /* 0xfffffffc00f08947 */ /* 0x004fea000383ffff */
[----:B------:R-:W-:Y:S05]  /*8da0*/  BRA `(.L_x_27) ;  /* 0xffffff8c00447947 */ /* 0x000fea000383ffff */
.L_x_32:
[----:B-1----:R1:W2:Y:S02]  /*8db0*/  SYNCS.PHASECHK.TRANS64.TRYWAIT P0, [R2+URZ+0x80], R3 ;  /* 0x00008003020075a7 */ /* 0x0022a400080011ff */
[----:B--2---:R-:W-:Y:S05]  /*8dc0*/  @!P0 NANOSLEEP.SYNCS 0x989680 ;  /* 0x009896800000895d */ /* 0x004fea0003900000 */
[----:B------:R-:W2:Y:S02]  /*8dd0*/  @!P0 SYNCS.PHASECHK.TRANS64 P0, [R2+URZ+0x80], R3 ;  /* 0x00008003020085a7 */ /* 0x000ea400080010ff */
[----:B--2---:R-:W-:Y:S05]  /*8de0*/  @!P0 BRA `(.L_x_32) ;  /* 0xfffffffc00f08947 */ /* 0x004fea000383ffff */
[----:B------:R-:W-:Y:S05]  /*8df0*/  BRA `(.L_x_133) ;  /* 0xffffff8c00e47947 */ /* 0x000fea000383ffff */
.L_x_36:
[----:B----4-:R-:W-:-:S07]  /*8e00*/  MOV R0, UR5 ;  /* 0x0000000500007c02 */ /* 0x010fce0008000f00 */
.L_x_134:
[----:B-1----:R1:W2:Y:S02]  /*8e10*/  SYNCS.PHASECHK.TRANS64.TRYWAIT P0, [R0+URZ], R2 ;  /* 0x00000002000075a7 */ /* 0x0022a400080011ff */
[----:B--2---:R-:W-:Y:S05]  /*8e20*/  @!P0 NANOSLEEP.SYNCS 0x989680 ;  /* 0x009896800000895d */ /* 0x004fea0003900000 */
[----:B------:R-:W2:Y:S02]  /*8e30*/  @!P0 SYNCS.PHASECHK.TRANS64 P0, [R0+URZ], R2 ;  /* 0x00000002000085a7 */ /* 0x000ea400080010ff */
[----:B--2---:R-:W-:Y:S05]  /*8e40*/  @!P0 BRA `(.L_x_134) ;  /* 0xfffffffc00f08947 */ /* 0x004fea000383ffff */
[----:B------:R-:W-:Y:S05]  /*8e50*/  BRA `(.L_x_135) ;  /* 0xffffff9400547947 */ /* 0x000fea000383ffff */
.L_x_37:
[----:B----4-:R-:W-:-:S07]  /*8e60*/  MOV R0, UR5 ;  /* 0x0000000500007c02 */ /* 0x010fce0008000f00 */
.L_x_136:
[----:B-1----:R1:W2:Y:S02]  /*8e70*/  SYNCS.PHASECHK.TRANS64.TRYWAIT P0, [R0+URZ], R2 ;  /* 0x00000002000075a7 */ /* 0x0022a400080011ff */
[----:B--2---:R-:W-:Y:S05]  /*8e80*/  @!P0 NANOSLEEP.SYNCS 0x989680 ;  /* 0x009896800000895d */ /* 0x004fea0003900000 */
[----:B------:R-:W2:Y:S02]  /*8e90*/  @!P0 SYNCS.PHASECHK.TRANS64 P0, [R0+URZ], R2 ;  /* 0x00000002000085a7 */ /* 0x000ea400080010ff */
[----:B--2---:R-:W-:Y:S05]  /*8ea0*/  @!P0 BRA `(.L_x_136) ;  /* 0xfffffffc00f08947 */ /* 0x004fea000383ffff */
[----:B------:R-:W-:Y:S05]  /*8eb0*/  BRA `(.L_x_137) ;  /* 0xffffff9400607947 */ /* 0x000fea000383ffff */
.L_x_40:
[----:B-1----:R1:W2:Y:S02]  /*8ec0*/  SYNCS.PHASECHK.TRANS64.TRYWAIT P0, [R0+URZ+0xe0], R4 ;  /* 0x0000e004000075a7 */ /* 0x0022a400080011ff */
[----:B--2---:R-:W-:Y:S05]  /*8ed0*/  @!P0 NANOSLEEP.SYNCS 0x989680 ;  /* 0x009896800000895d */ /* 0x004fea0003900000 */
[----:B------:R-:W2:Y:S02]  /*8ee0*/  @!P0 SYNCS.PHASECHK.TRANS64 P0, [R0+URZ+0xe0], R4 ;  /* 0x0000e004000085a7 */ /* 0x000ea400080010ff */
[----:B--2---:R-:W-:Y:S05]  /*8ef0*/  @!P0 BRA `(.L_x_40) ;  /* 0xfffffffc00f08947 */ /* 0x004fea000383ffff */
[----:B------:R-:W-:Y:S05]  /*8f00*/  BRA `(.L_x_138) ;  /* 0xffffff9400bc7947 */ /* 0x000fea000383ffff */
.L_x_41:
[----:B------:R-:W-:-:S07]  /*8f10*/  MOV R0, UR5 ;  /* 0x0000000500007c02 */ /* 0x000fce0008000f00 */
.L_x_139:
[----:B-1----:R1:W2:Y:S02]  /*8f20*/  SYNCS.PHASECHK.TRANS64.TRYWAIT P0, [R0+URZ+0x90], R5 ;  /* 0x00009005000075a7 */ /* 0x0022a400080011ff */
[----:B--2---:R-:W-:Y:S05]  /*8f30*/  @!P0 NANOSLEEP.SYNCS 0x989680 ;  /* 0x009896800000895d */ /* 0x004fea0003900000 */
[----:B------:R-:W2:Y:S02]  /*8f40*/  @!P0 SYNCS.PHASECHK.TRANS64 P0, [R0+URZ+0x90], R5 ;  /* 0x00009005000085a7 */ /* 0x000ea400080010ff */
[----:B--2---:R-:W-:Y:S05]  /*8f50*/  @!P0 BRA `(.L_x_139) ;  /* 0xfffffffc00f08947 */ /* 0x004fea000383ffff */
[----:B------:R-:W-:Y:S05]  /*8f60*/  BRA `(.L_x_140) ;  /* 0xffffff9400cc7947 */ /* 0x000fea000383ffff */
.L_x_42:
[----:B-1----:R1:W2:Y:S02]  /*8f70*/  SYNCS.PHASECHK.TRANS64.TRYWAIT P1, [R0+URZ+0x80], R4 ;  /* 0x00008004000075a7 */ /* 0x0022a400080211ff */
[----:B--2---:R-:W-:Y:S05]  /*8f80*/  @!P1 NANOSLEEP.SYNCS 0x989680 ;  /* 0x009896800000995d */ /* 0x004fea0003900000 */
[----:B------:R-:W2:Y:S02]  /*8f90*/  @!P1 SYNCS.PHASECHK.TRANS64 P1, [R0+URZ+0x80], R4 ;  /* 0x00008004000095a7 */ /* 0x000ea400080210ff */
[----:B--2---:R-:W-:Y:S05]  /*8fa0*/  @!P1 BRA `(.L_x_42) ;  /* 0xfffffffc00f09947 */ /* 0x004fea000383ffff */
[----:B------:R-:W-:Y:S05]  /*8fb0*/  BRA `(.L_x_141) ;  /* 0xffffff9400fc7947 */ /* 0x000fea000383ffff */
.L_x_45:
[----:B------:R-:W-:-:S07]  /*8fc0*/  MOV R0, UR5 ;  /* 0x0000000500007c02 */ /* 0x000fce0008000f00 */
.L_x_142:
[----:B-1----:R1:W2:Y:S02]  /*8fd0*/  SYNCS.PHASECHK.TRANS64.TRYWAIT P0, [R0+URZ+0x90], R2 ;  /* 0x00009002000075a7 */ /* 0x0022a400080011ff */
[----:B--2---:R-:W-:Y:S05]  /*8fe0*/  @!P0 NANOSLEEP.SYNCS 0x989680 ;  /* 0x009896800000895d */ /* 0x004fea0003900000 */
[----:B------:R-:W2:Y:S02]  /*8ff0*/  @!P0 SYNCS.PHASECHK.TRANS64 P0, [R0+URZ+0x90], R2 ;  /* 0x00009002000085a7 */ /* 0x000ea400080010ff */
[----:B--2---:R-:W-:Y:S05]  /*9000*/  @!P0 BRA `(.L_x_142) ;  /* 0xfffffffc00f08947 */ /* 0x004fea000383ffff */
[----:B------:R-:W-:Y:S05]  /*9010*/  BRA `(.L_x_44) ;  /* 0xffffff9800507947 */ /* 0x000fea000383ffff */
.L_x_52:
[----:B-1----:R1:W2:Y:S02]  /*9020*/  SYNCS.PHASECHK.TRANS64.TRYWAIT P1, [R0+URZ+0x80], R2 ;  /* 0x00008002000075a7 */ /* 0x0022a400080211ff */
[----:B--2---:R-:W-:Y:S05]  /*9030*/  @!P1 NANOSLEEP.SYNCS 0x989680 ;  /* 0x009896800000995d */ /* 0x004fea0003900000 */
[----:B------:R-:W2:Y:S02]  /*9040*/  @!P1 SYNCS.PHASECHK.TRANS64 P1, [R0+URZ+0x80], R2 ;  /* 0x00008002000095a7 */ /* 0x000ea400080210ff */
[----:B--2---:R-:W-:Y:S05]  /*9050*/  @!P1 BRA `(.L_x_52) ;  /* 0xfffffffc00f09947 */ /* 0x004fea000383ffff */
[----:B------:R-:W-:Y:S05]  /*9060*/  BRA `(.L_x_143) ;  /* 0xffffff9c00c07947 */ /* 0x000fea000383ffff */
.L_x_53:
[----:B------:R-:W-:-:S07]  /*9070*/  MOV R2, UR7 ;  /* 0x0000000700027c02 */ /* 0x000fce0008000f00 */
.L_x_144:
[----:B-1----:R1:W2:Y:S02]  /*9080*/  SYNCS.PHASECHK.TRANS64.TRYWAIT P0, [R2+URZ+0xc0], R0 ;  /* 0x0000c000020075a7 */ /* 0x0022a400080011ff */
[----:B--2---:R-:W-:Y:S05]  /*9090*/  @!P0 NANOSLEEP.SYNCS 0x989680 ;  /* 0x009896800000895d */ /* 0x004fea0003900000 */
[----:B------:R-:W2:Y:S02]  /*90a0*/  @!P0 SYNCS.PHASECHK.TRANS64 P0, [R2+URZ+0xc0], R0 ;  /* 0x0000c000020085a7 */ /* 0x000ea400080010ff */
[----:B--2---:R-:W-:Y:S05]  /*90b0*/  @!P0 BRA `(.L_x_144) ;  /* 0xfffffffc00f08947 */ /* 0x004fea000383ffff */
[----:B------:R-:W-:Y:S05]  /*90c0*/  BRA `(.L_x_145) ;  /* 0xffffff9c00f87947 */ /* 0x000fea000383ffff */
.L_x_56:
[----:B------:R-:W-:Y:S07]  /*90d0*/  MOV R0, UR6 ;  /* 0x0000000600007c02 */ /* 0x000fee0008000f00 */
.L_x_146:
[----:B-1----:R1:W2:Y:S02]  /*90e0*/  SYNCS.PHASECHK.TRANS64.TRYWAIT P0, [R0+URZ], R2 ;  /* 0x00000002000075a7 */ /* 0x0022a400080011ff */
[----:B--2---:R-:W-:Y:S05]  /*90f0*/  @!P0 NANOSLEEP.SYNCS 0x989680 ;  /* 0x009896800000895d */ /* 0x004fea0003900000 */
[----:B------:R-:W2:Y:S02]  /*9100*/  @!P0 SYNCS.PHASECHK.TRANS64 P0, [R0+URZ], R2 ;  /* 0x00000002000085a7 */ /* 0x000ea400080010ff */
[----:B--2---:R-:W-:Y:S05]  /*9110*/  @!P0 BRA `(.L_x_146) ;  /* 0xfffffffc00f08947 */ /* 0x004fea000383ffff */
[----:B------:R-:W-:Y:S05]  /*9120*/  BRA `(.L_x_55) ;  /* 0xffffffa000147947 */ /* 0x000fea000383ffff */
.L_x_59:
[----:B------:R-:W-:-:S07]  /*9130*/  MOV R0, UR6 ;  /* 0x0000000600007c02 */ /* 0x000fce0008000f00 */
.L_x_147:
[----:B--2---:R2:W4:Y:S02]  /*9140*/  SYNCS.PHASECHK.TRANS64.TRYWAIT P0, [R0+URZ], R2 ;  /* 0x00000002000075a7 */ /* 0x00452400080011ff */
[----:B----4-:R-:W-:Y:S05]  /*9150*/  @!P0 NANOSLEEP.SYNCS 0x989680 ;  /* 0x009896800000895d */ /* 0x010fea0003900000 */
[----:B------:R-:W4:Y:S02]  /*9160*/  @!P0 SYNCS.PHASECHK.TRANS64 P0, [R0+URZ], R2 ;  /* 0x00000002000085a7 */ /* 0x000f2400080010ff */
[----:B----4-:R-:W-:Y:S05]  /*9170*/  @!P0 BRA `(.L_x_147) ;  /* 0xfffffffc00f08947 */ /* 0x010fea000383ffff */
[----:B------:R-:W-:Y:S05]  /*9180*/  BRA `(.L_x_148) ;  /* 0xffffffa000f07947 */ /* 0x000fea000383ffff */
.L_x_60:
[----:B------:R-:W-:-:S07]  /*9190*/  MOV R0, UR6 ;  /* 0x0000000600007c02 */ /* 0x000fce0008000f00 */
.L_x_149:
[----:B-1----:R1:W2:Y:S02]  /*91a0*/  SYNCS.PHASECHK.TRANS64.TRYWAIT P0, [R0+URZ], R3 ;  /* 0x00000003000075a7 */ /* 0x0022a400080011ff */
[----:B--2---:R-:W-:Y:S05]  /*91b0*/  @!P0 NANOSLEEP.SYNCS 0x989680 ;  /* 0x009896800000895d */ /* 0x004fea0003900000 */
[----:B------:R-:W2:Y:S02]  /*91c0*/  @!P0 SYNCS.PHASECHK.TRANS64 P0, [R0+URZ], R3 ;  /* 0x00000003000085a7 */ /* 0x000ea400080010ff */
[----:B--2---:R-:W-:Y:S05]  /*91d0*/  @!P0 BRA `(.L_x_149) ;  /* 0xfffffffc00f08947 */ /* 0x004fea000383ffff */
[----:B------:R-:W-:Y:S05]  /*91e0*/  BRA `(.L_x_150) ;  /* 0xffffffa000fc7947 */ /* 0x000fea000383ffff */
.L_x_61:
[----:B------:R-:W-:-:S07]  /*91f0*/  MOV R0, UR6 ;  /* 0x0000000600007c02 */ /* 0x000fce0008000f00 */
.L_x_151:
[----:B-1----:R1:W2:Y:S02]  /*9200*/  SYNCS.PHASECHK.TRANS64.TRYWAIT P0, [R0+URZ], R3 ;  /* 0x00000003000075a7 */ /* 0x0022a400080011ff */
[----:B--2---:R-:W-:Y:S05]  /*9210*/  @!P0 NANOSLEEP.SYNCS 0x989680 ;  /* 0x009896800000895d */ /* 0x004fea0003900000 */
[----:B------:R-:W2:Y:S02]  /*9220*/  @!P0 SYNCS.PHASECHK.TRANS64 P0, [R0+URZ], R3 ;  /* 0x00000003000085a7 */ /* 0x000ea400080010ff */
[----:B--2---:R-:W-:Y:S05]  /*9230*/  @!P0 BRA `(.L_x_151) ;  /* 0xfffffffc00f08947 */ /* 0x004fea000383ffff */
[----:B------:R-:W-:Y:S05]  /*9240*/  BRA `(.L_x_152) ;  /* 0xffffffa400087947 */ /* 0x000fea000383ffff */
.L_x_62:
[----:B-1----:R-:W-:-:S07]  /*9250*/  MOV R0, UR7 ;  /* 0x0000000700007c02 */ /* 0x002fce0008000f00 */
.L_x_153:
[----:B-1----:R1:W2:Y:S02]  /*9260*/  SYNCS.PHASECHK.TRANS64.TRYWAIT P0, [R0+URZ], R2 ;  /* 0x00000002000075a7 */ /* 0x0022a400080011ff */
[----:B--2---:R-:W-:Y:S05]  /*9270*/  @!P0 NANOSLEEP.SYNCS 0x989680 ;  /* 0x009896800000895d */ /* 0x004fea0003900000 */
[----:B------:R-:W2:Y:S02]  /*9280*/  @!P0 SYNCS.PHASECHK.TRANS64 P0, [R0+URZ], R2 ;  /* 0x00000002000085a7 */ /* 0x000ea400080010ff */
[----:B--2---:R-:W-:Y:S05]  /*9290*/  @!P0 BRA `(.L_x_153) ;  /* 0xfffffffc00f08947 */ /* 0x004fea000383ffff */
[----:B------:R-:W-:Y:S05]  /*92a0*/  BRA `(.L_x_154) ;  /* 0xffffffa400147947 */ /* 0x000fea000383ffff */
.L_x_67:
[----:B--2---:R2:W3:Y:S02]  /*92b0*/  SYNCS.PHASECHK.TRANS64.TRYWAIT P0, [R0+URZ+0x80], R2 ;  /* 0x00008002000075a7 */ /* 0x0044e400080011ff */
[----:B---3--:R-:W-:Y:S05]  /*92c0*/  @!P0 NANOSLEEP.SYNCS 0x989680 ;  /* 0x009896800000895d */ /* 0x008fea0003900000 */
[----:B------:R-:W3:Y:S02]  /*92d0*/  @!P0 SYNCS.PHASECHK.TRANS64 P0, [R0+URZ+0x80], R2 ;  /* 0x00008002000085a7 */ /* 0x000ee400080010ff */
[----:B---3--:R-:W-:Y:S05]  /*92e0*/  @!P0 BRA `(.L_x_67) ;  /* 0xfffffffc00f08947 */ /* 0x008fea000383ffff */
[----:B------:R-:W-:Y:S05]  /*92f0*/  BRA `(.L_x_155) ;  /* 0xffffffa800207947 */ /* 0x000fea000383ffff */
.L_x_70:
[----:B------:R-:W-:Y:S07]  /*9300*/  MOV R0, UR7 ;  /* 0x0000000700007c02 */ /* 0x000fee0008000f00 */
.L_x_156:
[----:B--2---:R2:W3:Y:S02]  /*9310*/  SYNCS.PHASECHK.TRANS64.TRYWAIT P0, [R0+URZ+0x78], R2 ;  /* 0x00007802000075a7 */ /* 0x0044e400080011ff */
[----:B---3--:R-:W-:Y:S05]  /*9320*/  @!P0 NANOSLEEP.SYNCS 0x989680 ;  /* 0x009896800000895d */ /* 0x008fea0003900000 */
[----:B------:R-:W3:Y:S02]  /*9330*/  @!P0 SYNCS.PHASECHK.TRANS64 P0, [R0+URZ+0x78], R2 ;  /* 0x00007802000085a7 */ /* 0x000ee400080010ff */
[----:B---3--:R-:W-:Y:S05]  /*9340*/  @!P0 BRA `(.L_x_156) ;  /* 0xfffffffc00f08947 */ /* 0x008fea000383ffff */
[----:B------:R-:W-:Y:S05]  /*9350*/  BRA `(.L_x_69) ;  /* 0xffffffac00007947 */ /* 0x000fea000383ffff */
.L_x_73:
[----:B------:R-:W-:Y:S07]  /*9360*/  MOV R0, UR7 ;  /* 0x0000000700007c02 */ /* 0x000fee0008000f00 */
.L_x_157:
[----:B-1----:R1:W2:Y:S02]  /*9370*/  SYNCS.PHASECHK.TRANS64.TRYWAIT P0, [R0+URZ+0x50], R14 ;  /* 0x0000500e000075a7 */ /* 0x0022a400080011ff */
[----:B--2---:R-:W-:Y:S05]  /*9380*/  @!P0 NANOSLEEP.SYNCS 0x989680 ;  /* 0x009896800000895d */ /* 0x004fea0003900000 */
[----:B------:R-:W2:Y:S02]  /*9390*/  @!P0 SYNCS.PHASECHK.TRANS64 P0, [R0+URZ+0x50], R14 ;  /* 0x0000500e000085a7 */ /* 0x000ea400080010ff */
[----:B--2---:R-:W-:Y:S05]  /*93a0*/  @!P0 BRA `(.L_x_157) ;  /* 0xfffffffc00f08947 */ /* 0x004fea000383ffff */
[----:B------:R-:W-:Y:S05]  /*93b0*/  BRA `(.L_x_158) ;  /* 0xffffffac00787947 */ /* 0x000fea000383ffff */
.L_x_74:
[----:B------:R-:W-:Y:S07]  /*93c0*/  MOV R0, UR7 ;  /* 0x0000000700007c02 */ /* 0x000fee0008000f00 */
.L_x_159:
[----:B-1----:R1:W2:Y:S02]  /*93d0*/  SYNCS.PHASECHK.TRANS64.TRYWAIT P0, [R0+URZ+0x58], R14 ;  /* 0x0000580e000075a7 */ /* 0x0022a400080011ff */
[----:B--2---:R-:W-:Y:S05]  /*93e0*/  @!P0 NANOSLEEP.SYNCS 0x989680 ;  /* 0x009896800000895d */ /* 0x004fea0003900000 */
[----:B------:R-:W2:Y:S02]  /*93f0*/  @!P0 SYNCS.PHASECHK.TRANS64 P0, [R0+URZ+0x58], R14 ;  /* 0x0000580e000085a7 */ /* 0x000ea400080010ff */
[----:B--2---:R-:W-:Y:S05]  /*9400*/  @!P0 BRA `(.L_x_159) ;  /* 0xfffffffc00f08947 */ /* 0x004fea000383ffff */
[----:B------:R-:W-:Y:S05]  /*9410*/  BRA `(.L_x_160) ;  /* 0xffffffac00b07947 */ /* 0x000fea000383ffff */
.L_x_75:
[----:B------:R-:W-:Y:S07]  /*9420*/  MOV R0, UR7 ;  /* 0x0000000700007c02 */ /* 0x000fee0008000f00 */
.L_x_161:
[----:B-1----:R1:W2:Y:S02]  /*9430*/  SYNCS.PHASECHK.TRANS64.TRYWAIT P0, [R0+URZ+0x60], R14 ;  /* 0x0000600e000075a7 */ /* 0x0022a400080011ff */
[----:B--2---:R-:W-:Y:S05]  /*9440*/  @!P0 NANOSLEEP.SYNCS 0x989680 ;  /* 0x009896800000895d */ /* 0x004fea0003900000 */
[----:B------:R-:W2:Y:S02]  /*9450*/  @!P0 SYNCS.PHASECHK.TRANS64 P0, [R0+URZ+0x60], R14 ;  /* 0x0000600e000085a7 */ /* 0x000ea400080010ff */
[----:B--2---:R-:W-:Y:S05]  /*9460*/  @!P0 BRA `(.L_x_161) ;  /* 0xfffffffc00f08947 */ /* 0x004fea000383ffff */
[----:B------:R-:W-:Y:S05]  /*9470*/  BRA `(.L_x_162) ;  /* 0xffffffac00f47947 */ /* 0x000fea000383ffff */
.L_x_76:
[----:B------:R-:W-:Y:S07]  /*9480*/  MOV R0, UR7 ;  /* 0x0000000700007c02 */ /* 0x000fee0008000f00 */
.L_x_163:
[----:B-1----:R1:W2:Y:S02]  /*9490*/  SYNCS.PHASECHK.TRANS64.TRYWAIT P0, [R0+URZ+0x68], R14 ;  /* 0x0000680e000075a7 */ /* 0x0022a400080011ff */
[----:B--2---:R-:W-:Y:S05]  /*94a0*/  @!P0 NANOSLEEP.SYNCS 0x989680 ;  /* 0x009896800000895d */ /* 0x004fea0003900000 */
[----:B------:R-:W2:Y:S02]  /*94b0*/  @!P0 SYNCS.PHASECHK.TRANS64 P0, [R0+URZ+0x68], R14 ;  /* 0x0000680e000085a7 */ /* 0x000ea400080010ff */
[----:B--2---:R-:W-:Y:S05]  /*94c0*/  @!P0 BRA `(.L_x_163) ;  /* 0xfffffffc00f08947 */ /* 0x004fea000383ffff */
[----:B------:R-:W-:Y:S05]  /*94d0*/  BRA `(.L_x_164) ;  /* 0xffffffb000787947 */ /* 0x000fea000383ffff */
.L_x_78:
[----:B------:R-:W-:-:S07]  /*94e0*/  MOV R0, UR7 ;  /* 0x0000000700007c02 */ /* 0x000fce0008000f00 */
.L_x_165:
[----:B-1----:R1:W3:Y:S02]  /*94f0*/  SYNCS.PHASECHK.TRANS64.TRYWAIT P0, [R0+URZ+0x50], R2 ;  /* 0x00005002000075a7 */ /* 0x0022e400080011ff */
[----:B---3--:R-:W-:Y:S05]  /*9500*/  @!P0 NANOSLEEP.SYNCS 0x989680 ;  /* 0x009896800000895d */ /* 0x008fea0003900000 */
[----:B------:R-:W3:Y:S02]  /*9510*/  @!P0 SYNCS.PHASECHK.TRANS64 P0, [R0+URZ+0x50], R2 ;  /* 0x00005002000085a7 */ /* 0x000ee400080010ff */
[----:B---3--:R-:W-:Y:S05]  /*9520*/  @!P0 BRA `(.L_x_165) ;  /* 0xfffffffc00f08947 */ /* 0x008fea000383ffff */
[----:B------:R-:W-:Y:S05]  /*9530*/  BRA `(.L_x_166) ;  /* 0xffffffb000e87947 */ /* 0x000fea000383ffff */
.L_x_79:
[----:B-1----:R-:W-:-:S07]  /*9540*/  MOV R0, UR7 ;  /* 0x0000000700007c02 */ /* 0x002fce0008000f00 */
.L_x_167:
[----:B-1----:R1:W3:Y:S02]  /*9550*/  SYNCS.PHASECHK.TRANS64.TRYWAIT P0, [R0+URZ+0x58], R2 ;  /* 0x00005802000075a7 */ /* 0x0022e400080011ff */
[----:B---3--:R-:W-:Y:S05]  /*9560*/  @!P0 NANOSLEEP.SYNCS 0x989680 ;  /* 0x009896800000895d */ /* 0x008fea0003900000 */
[----:B------:R-:W3:Y:S02]  /*9570*/  @!P0 SYNCS.PHASECHK.TRANS64 P0, [R0+URZ+0x58], R2 ;  /* 0x00005802000085a7 */ /* 0x000ee400080010ff */
[----:B---3--:R-:W-:Y:S05]  /*9580*/  @!P0 BRA `(.L_x_167) ;  /* 0xfffffffc00f08947 */ /* 0x008fea000383ffff */
[----:B------:R-:W-:Y:S05]  /*9590*/  BRA `(.L_x_168) ;  /* 0xffffffb000d87947 */ /* 0x000fea000383ffff */
.L_x_80:
[----:B-1----:R-:W-:-:S07]  /*95a0*/  MOV R0, UR7 ;  /* 0x0000000700007c02 */ /* 0x002fce0008000f00 */
.L_x_169:
[----:B-1----:R1:W3:Y:S02]  /*95b0*/  SYNCS.PHASECHK.TRANS64.TRYWAIT P0, [R0+URZ+0x60], R2 ;  /* 0x00006002000075a7 */ /* 0x0022e400080011ff */
[----:B---3--:R-:W-:Y:S05]  /*95c0*/  @!P0 NANOSLEEP.SYNCS 0x989680 ;  /* 0x009896800000895d */ /* 0x008fea0003900000 */
[----:B------:R-:W3:Y:S02]  /*95d0*/  @!P0 SYNCS.PHASECHK.TRANS64 P0, [R0+URZ+0x60], R2 ;  /* 0x00006002000085a7 */ /* 0x000ee400080010ff */
[----:B---3--:R-:W-:Y:S05]  /*95e0*/  @!P0 BRA `(.L_x_169) ;  /* 0xfffffffc00f08947 */ /* 0x008fea000383ffff */
[----:B------:R-:W-:Y:S05]  /*95f0*/  BRA `(.L_x_170) ;  /* 0xffffffb000c87947 */ /* 0x000fea000383ffff */
.L_x_82:
[----:B--2---:R2:W4:Y:S02]  /*9600*/  SYNCS.PHASECHK.TRANS64.TRYWAIT P0, [R0+URZ+0x80], R2 ;  /* 0x00008002000075a7 */ /* 0x00452400080011ff */
[----:B----4-:R-:W-:Y:S05]  /*9610*/  @!P0 NANOSLEEP.SYNCS 0x989680 ;  /* 0x009896800000895d */ /* 0x010fea0003900000 */
[----:B------:R-:W4:Y:S02]  /*9620*/  @!P0 SYNCS.PHASECHK.TRANS64 P0, [R0+URZ+0x80], R2 ;  /* 0x00008002000085a7 */ /* 0x000f2400080010ff */
[----:B----4-:R-:W-:Y:S05]  /*9630*/  @!P0 BRA `(.L_x_82) ;  /* 0xfffffffc00f08947 */ /* 0x010fea000383ffff */
[----:B------:R-:W-:Y:S05]  /*9640*/  BRA `(.L_x_171) ;  /* 0xffffffb400907947 */ /* 0x000fea000383ffff */
.L_x_93:
[----:B-1----:R-:W-:Y:S04]  /*9650*/  MOV R2, UR48 ;  /* 0x0000003000027c02 */ /* 0x002fe80008000f00 */
[----:B------:R1:W3:Y:S03]  /*9660*/  SYNCS.PHASECHK.TRANS64.TRYWAIT P1, [R2+URZ+0x30], R3 ;  /* 0x00003003020075a7 */ /* 0x0002e600080211ff */
[----:B---3--:R-:W-:Y:S05]  /*9670*/  @!P1 NANOSLEEP.SYNCS 0x989680 ;  /* 0x009896800000995d */ /* 0x008fea0003900000 */
[----:B------:R-:W3:Y:S02]  /*9680*/  @!P1 SYNCS.PHASECHK.TRANS64 P1, [R2+URZ+0x30], R3 ;  /* 0x00003003020095a7 */ /* 0x000ee400080210ff */
[----:B---3--:R-:W-:Y:S05]  /*9690*/  @!P1 BRA `(.L_x_93) ;  /* 0xfffffffc00ec9947 */ /* 0x008fea000383ffff */
[----:B------:R-:W-:Y:S05]  /*96a0*/  BRA `(.L_x_92) ;  /* 0xffffffc0009c7947 */ /* 0x000fea000383ffff */
.L_x_95:
[----:B-1----:R1:W4:Y:S02]  /*96b0*/  SYNCS.PHASECHK.TRANS64.TRYWAIT P0, [R64+URZ+0xa0], R0 ;  /* 0x0000a000400075a7 */ /* 0x00232400080011ff */
[----:B----4-:R-:W-:Y:S05]  /*96c0*/  @!P0 NANOSLEEP.SYNCS 0x989680 ;  /* 0x009896800000895d */ /* 0x010fea0003900000 */
[----:B------:R-:W4:Y:S02]  /*96d0*/  @!P0 SYNCS.PHASECHK.TRANS64 P0, [R64+URZ+0xa0], R0 ;  /* 0x0000a000400085a7 */ /* 0x000f2400080010ff */
[----:B----4-:R-:W-:Y:S05]  /*96e0*/  @!P0 BRA `(.L_x_95) ;  /* 0xfffffffc00f08947 */ /* 0x010fea000383ffff */
[----:B------:R-:W-:Y:S05]  /*96f0*/  BRA `(.L_x_94) ;  /* 0xffffffc000c47947 */ /* 0x000fea000383ffff */
.L_x_104:
[----:B--2---:R2:W4:Y:S02]  /*9700*/  SYNCS.PHASECHK.TRANS64.TRYWAIT P0, [R2+URZ+0x30], R0 ;  /* 0x00003000020075a7 */ /* 0x00452400080011ff */
[----:B----4-:R-:W-:Y:S05]  /*9710*/  @!P0 NANOSLEEP.SYNCS 0x989680 ;  /* 0x009896800000895d */ /* 0x010fea0003900000 */
[----:B------:R-:W4:Y:S02]  /*9720*/  @!P0 SYNCS.PHASECHK.TRANS64 P0, [R2+URZ+0x30], R0 ;  /* 0x00003000020085a7 */ /* 0x000f2400080010ff */
[----:B----4-:R-:W-:Y:S05]  /*9730*/  @!P0 BRA `(.L_x_104) ;  /* 0xfffffffc00f08947 */ /* 0x010fea000383ffff */
[----:B------:R-:W-:Y:S05]  /*9740*/  BRA `(.L_x_103) ;  /* 0xffffffcc00a07947 */ /* 0x000fea000383ffff */
.L_x_112:
[----:B--2---:R2:W4:Y:S02]  /*9750*/  SYNCS.PHASECHK.TRANS64.TRYWAIT P0, [R0+URZ+0x30], R6 ;  /* 0x00003006000075a7 */ /* 0x00452400080011ff */
[----:B----4-:R-:W-:Y:S05]  /*9760*/  @!P0 NANOSLEEP.SYNCS 0x989680 ;  /* 0x009896800000895d */ /* 0x010fea0003900000 */
[----:B------:R-:W4:Y:S02]  /*9770*/  @!P0 SYNCS.PHASECHK.TRANS64 P0, [R0+URZ+0x30], R6 ;  /* 0x00003006000085a7 */ /* 0x000f2400080010ff */
[----:B----4-:R-:W-:Y:S05]  /*9780*/  @!P0 BRA `(.L_x_112) ;  /* 0xfffffffc00f08947 */ /* 0x010fea000383ffff */
[----:B------:R-:W-:Y:S05]  /*9790*/  BRA `(.L_x_111) ;  /* 0xffffffd800a07947 */ /* 0x000fea000383ffff */
.L_x_120:
[----:B--2---:R2:W4:Y:S02]  /*97a0*/  SYNCS.PHASECHK.TRANS64.TRYWAIT P0, [R0+URZ+0x30], R5 ;  /* 0x00003005000075a7 */ /* 0x00452400080011ff */
[----:B----4-:R-:W-:Y:S05]  /*97b0*/  @!P0 NANOSLEEP.SYNCS 0x989680 ;  /* 0x009896800000895d */ /* 0x010fea0003900000 */
[----:B------:R-:W4:Y:S02]  /*97c0*/  @!P0 SYNCS.PHASECHK.TRANS64 P0, [R0+URZ+0x30], R5 ;  /* 0x00003005000085a7 */ /* 0x000f2400080010ff */
[----:B----4-:R-:W-:Y:S05]  /*97d0*/  @!P0 BRA `(.L_x_120) ;  /* 0xfffffffc00f08947 */ /* 0x010fea000383ffff */
[----:B------:R-:W-:Y:S05]  /*97e0*/  BRA `(.L_x_119) ;  /* 0xffffffe400a07947 */ /* 0x000fea000383ffff */
        .weak           $__internal_0_$__cuda_sm10x_tcgen05_guardrail_trap_col_being_dealloced_not_returned_by_alloc
        .type           $__internal_0_$__cuda_sm10x_tcgen05_guardrail_trap_col_being_dealloced_not_returned_by_alloc,@function
        .size           $__internal_0_$__cuda_sm10x_tcgen05_guardrail_trap_col_being_dealloced_not_returned_by_alloc,($__internal_1_$__cuda_sm10x_tcgen05_guardrail_trap_phase_invalid_during_alloc - $__internal_0_$__cuda_sm10x_tcgen05_guardrail_trap_col_being_dealloced_not_returned_by_alloc)
$__internal_0_$__cuda_sm10x_tcgen05_guardrail_trap_col_being_dealloced_not_returned_by_alloc:
[----:B------:R-:W-:Y:S05]  /*97f0*/  BPT.TRAP 0x1 ;  /* 0x000000040000795c */ /* 0x000fea0000300000 */
[----:B------:R-:W-:-:S04]  /*9800*/  HFMA2 R3, -RZ, RZ, 0, 0 ;  /* 0x00000000ff037431 */ /* 0x000fc800000001ff */
[----:B------:R-:W-:Y:S05]  /*9810*/  RET.REL.NODEC R2 `(_ZN7cutlass13device_kernelINS_4gemm6kernel13GemmUniversalIN4cute5tupleIJiiiiEEENS1_10collective13CollectiveMmaINS1_35MainloopSm100TmaUmmaWarpSpecializedILi3ELi2ELi4ENS5_IJNS4_1CILi1EEESB_SB_EEEEENS5_IJNSA_ILi128EEESE_NSA_ILi64EEEEEENS_6half_tENS5_IJSB_llEEESH_NS5_IJlSB_lEEENS4_8TiledMMAINS4_8MMA_AtomIJNS4_20SM100_MMA_F16BF16_SSISH_SH_fLi128ELi128ELNS4_4UMMA5MajorE1ELSO_0ELNSN_7ScaleInE0ELSP_0EEEEEENS4_6LayoutISC_NS5_IJNSA_ILi0EEEST_ST_EEEEENS5_IJNS4_10UnderscoreESW_SW_EEEEENS4_13SM90_TMA_LOADENS4_14ComposedLayoutINS4_7SwizzleILi3ELi4ELi3EEENS4_18smem_ptr_flag_bitsILi16EEENSS_INS5_IJSF_NSA_ILi8EEEEEENS5_IJSB_SF_EEEEEEEvNS4_8identityESZ_NS10_IS12_S14_NSS_INS5_IJS15_SF_EEENS5_IJSF_SB_EEEEEEEvS1A_EENS_8epilogue10collective18CollectiveEpilogueINS1G_23Sm100TmaWarpSpecializedILi4ELi2ELi32ELb1ELb0EEEJSG_NS5_IJNSS_ISE_SB_EENSS_INSA_ILi32EEESB_EEEEESH_SJ_SH_SJ_NS1G_6fusion15FusionCallbacksIS1K_NS1P_17LinearCombinationISH_fSH_fLNS_15FloatRoundStyleE2EEESG_S1O_JEEENS4_5SM1004TMEM4LOAD26SM100_TMEM_LOAD_32dp32b32xESZ_NS10_INS11_ILi2ELi4ELi3EEES14_NSS_INS5_IJS15_S1M_EEENS5_IJS1M_SB_EEEEEEENS4_39AutoVectorizingCopyWithAssumedAlignmentILi128EEENS4_14SM90_TMA_STOREES23_S25_S25_EEEvvEEEEvNT_6ParamsE) ;  /* 0xffffff6402f87950 */ /* 0x000fea0003c3ffff */
        .weak           $__internal_1_$__cuda_sm10x_tcgen05_guardrail_trap_phase_invalid_during_alloc
        .type           $__internal_1_$__cuda_sm10x_tcgen05_guardrail_trap_phase_invalid_during_alloc,@function
        .size           $__internal_1_$__cuda_sm10x_tcgen05_guardrail_trap_phase_invalid_during_alloc,($__internal_2_$__cuda_sm10x_tcgen05_guardrail_trap_unallocated_columns_being_dealloced - $__internal_1_$__cuda_sm10x_tcgen05_guardrail_trap_phase_invalid_during_alloc)
$__internal_1_$__cuda_sm10x_tcgen05_guardrail_trap_phase_invalid_during_alloc:
[----:B------:R-:W-:Y:S05]  /*9820*/  BPT.TRAP 0x1 ;  /* 0x000000040000795c */ /* 0x000fea0000300000 */
[----:B------:R-:W-:-:S04]  /*9830*/  MOV R3, 0x0 ;  /* 0x0000000000037802 */ /* 0x000fc80000000f00 */
[----:B------:R-:W-:Y:S05]  /*9840*/  RET.REL.NODEC R2 `(_ZN7cutlass13device_kernelINS_4gemm6kernel13GemmUniversalIN4cute5tupleIJiiiiEEENS1_10collective13CollectiveMmaINS1_35MainloopSm100TmaUmmaWarpSpecializedILi3ELi2ELi4ENS5_IJNS4_1CILi1EEESB_SB_EEEEENS5_IJNSA_ILi128EEESE_NSA_ILi64EEEEEENS_6half_tENS5_IJSB_llEEESH_NS5_IJlSB_lEEENS4_8TiledMMAINS4_8MMA_AtomIJNS4_20SM100_MMA_F16BF16_SSISH_SH_fLi128ELi128ELNS4_4UMMA5MajorE1ELSO_0ELNSN_7ScaleInE0ELSP_0EEEEEENS4_6LayoutISC_NS5_IJNSA_ILi0EEEST_ST_EEEEENS5_IJNS4_10UnderscoreESW_SW_EEEEENS4_13SM90_TMA_LOADENS4_14ComposedLayoutINS4_7SwizzleILi3ELi4ELi3EEENS4_18smem_ptr_flag_bitsILi16EEENSS_INS5_IJSF_NSA_ILi8EEEEEENS5_IJSB_SF_EEEEEEEvNS4_8identityESZ_NS10_IS12_S14_NSS_INS5_IJS15_SF_EEENS5_IJSF_SB_EEEEEEEvS1A_EENS_8epilogue10collective18CollectiveEpilogueINS1G_23Sm100TmaWarpSpecializedILi4ELi2ELi32ELb1ELb0EEEJSG_NS5_IJNSS_ISE_SB_EENSS_INSA_ILi32EEESB_EEEEESH_SJ_SH_SJ_NS1G_6fusion15FusionCallbacksIS1K_NS1P_17LinearCombinationISH_fSH_fLNS_15FloatRoundStyleE2EEESG_S1O_JEEENS4_5SM1004TMEM4LOAD26SM100_TMEM_LOAD_32dp32b32xESZ_NS10_INS11_ILi2ELi4ELi3EEES14_NSS_INS5_IJS15_S1M_EEENS5_IJS1M_SB_EEEEEEENS4_39AutoVectorizingCopyWithAssumedAlignmentILi128EEENS4_14SM90_TMA_STOREES23_S25_S25_EEEvvEEEEvNT_6ParamsE) ;  /* 0xffffff6402ec7950 */ /* 0x000fea0003c3ffff */
        .weak           $__internal_2_$__cuda_sm10x_tcgen05_guardrail_trap_unallocated_columns_being_dealloced
        .type           $__internal_2_$__cuda_sm10x_tcgen05_guardrail_trap_unallocated_columns_being_dealloced,@function
        .size           $__internal_2_$__cuda_sm10x_tcgen05_guardrail_trap_unallocated_columns_being_dealloced,(.L_x_173 - $__internal_2_$__cuda_sm10x_tcgen05_guardrail_trap_unallocated_columns_being_dealloced)
$__internal_2_$__cuda_sm10x_tcgen05_guardrail_trap_unallocated_columns_being_dealloced:
[----:B------:R-:W-:Y:S05]  /*9850*/  BPT.TRAP 0x1 ;  /* 0x000000040000795c */ /* 0x000fea0000300000 */
[----:B------:R-:W-:-:S04]  /*9860*/  HFMA2 R3, -RZ, RZ, 0, 0 ;  /* 0x00000000ff037431 */ /* 0x000fc800000001ff */
[----:B------:R-:W-:Y:S05]  /*9870*/  RET.REL.NODEC R2 `(_ZN7cutlass13device_kernelINS_4gemm6kernel13GemmUniversalIN4cute5tupleIJiiiiEEENS1_10collective13CollectiveMmaINS1_35MainloopSm100TmaUmmaWarpSpecializedILi3ELi2ELi4ENS5_IJNS4_1CILi1EEESB_SB_EEEEENS5_IJNSA_ILi128EEESE_NSA_ILi64EEEEEENS_6half_tENS5_IJSB_llEEESH_NS5_IJlSB_lEEENS4_8TiledMMAINS4_8MMA_AtomIJNS4_20SM100_MMA_F16BF16_SSISH_SH_fLi128ELi128ELNS4_4UMMA5MajorE1ELSO_0ELNSN_7ScaleInE0ELSP_0EEEEEENS4_6LayoutISC_NS5_IJNSA_ILi0EEEST_ST_EEEEENS5_IJNS4_10UnderscoreESW_SW_EEEEENS4_13SM90_TMA_LOADENS4_14ComposedLayoutINS4_7SwizzleILi3ELi4ELi3EEENS4_18smem_ptr_flag_bitsILi16EEENSS_INS5_IJSF_NSA_ILi8EEEEEENS5_IJSB_SF_EEEEEEEvNS4_8identityESZ_NS10_IS12_S14_NSS_INS5_IJS15_SF_EEENS5_IJSF_SB_EEEEEEEvS1A_EENS_8epilogue10collective18CollectiveEpilogueINS1G_23Sm100TmaWarpSpecializedILi4ELi2ELi32ELb1ELb0EEEJSG_NS5_IJNSS_ISE_SB_EENSS_INSA_ILi32EEESB_EEEEESH_SJ_SH_SJ_NS1G_6fusion15FusionCallbacksIS1K_NS1P_17LinearCombinationISH_fSH_fLNS_15FloatRoundStyleE2EEESG_S1O_JEEENS4_5SM1004TMEM4LOAD26SM100_TMEM_LOAD_32dp32b32xESZ_NS10_INS11_ILi2ELi4ELi3EEES14_NSS_INS5_IJS15_S1M_EEENS5_IJS1M_SB_EEEEEEENS4_39AutoVectorizingCopyWithAssumedAlignmentILi128EEENS4_14SM90_TMA_STOREES23_S25_S25_EEEvvEEEEvNT_6ParamsE) ;  /* 0xffffff6402e07950 */ /* 0x000fea0003c3ffff */
.L_x_172:
[----:B------:R-:W-:-:S00]  /*9880*/  BRA `(.L_x_172) ;  /* 0xfffffffc00fc7947 */ /* 0x000fc0000383ffff */
[----:B------:R-:W-:-:S00]  /*9890*/  NOP ;  /* 0x0000000000007918 */ /* 0x000fc00000000000 */
        /* <DEDUP_REMOVED lines=14> */
.L_x_173:


//--------------------- .nv.global.init           --------------------------
	.section	.nv.global.init,"aw",@progbits
.nv.global.init:
	.type		$str$27,@object
	.size		$str$27,($str$28 - $str$27)
$str$27:
        /*0000*/ 	.byte	0x28, 0x61, 0x64, 0x64, 0x72, 0x65, 0x73, 0x73, 0x20, 0x26, 0x20, 0x6d, 0x61, 0x73, 0x6b, 0x29
        /*0010*/ 	.byte	0x20, 0x3d, 0x3d, 0x20, 0x30, 0x00
	.type		$str$28,@object
	.size		$str$28,($str$26 - $str$28)
$str$28:
        /*0016*/ 	.byte	0x2f, 0x74, 0x6d, 0x70, 0x2f, 0x63, 0x75, 0x74, 0x6c, 0x61, 0x73, 0x73, 0x5f, 0x73, 0x77, 0x65
        /*0026*/ 	.byte	0x65, 0x70, 0x5f, 0x73, 0x72, 0x63, 0x2f, 0x69, 0x6e, 0x63, 0x6c, 0x75, 0x64, 0x65, 0x2f, 0x63
        /*0036*/ 	.byte	0x75, 0x74, 0x65, 0x2f, 0x70, 0x6f, 0x69, 0x6e, 0x74, 0x65, 0x72, 0x5f, 0x66, 0x6c, 0x61, 0x67
        /*0046*/ 	.byte	0x67, 0x65, 0x64, 0x2e, 0x68, 0x70, 0x70, 0x00
	.type		$str$26,@object
	.size		$str$26,($str$25 - $str$26)
$str$26:
        /*004e*/ 	.byte	0x2f, 0x74, 0x6d, 0x70, 0x2f, 0x63, 0x75, 0x74, 0x6c, 0x61, 0x73, 0x73, 0x5f, 0x73, 0x77, 0x65
        /*005e*/ 	.byte	0x65, 0x70, 0x5f, 0x73, 0x72, 0x63, 0x2f, 0x69, 0x6e, 0x63, 0x6c, 0x75, 0x64, 0x65, 0x2f, 0x63
        /*006e*/ 	.byte	0x75, 0x74, 0x65, 0x2f, 0x61, 0x74, 0x6f, 0x6d, 0x2f, 0x63, 0x6f, 0x70, 0x79, 0x5f, 0x74, 0x72
        /*007e*/ 	.byte	0x61, 0x69, 0x74, 0x73, 0x5f, 0x73, 0x6d, 0x31, 0x30, 0x30, 0x2e, 0x68, 0x70, 0x70, 0x00
	.type		$str$25,@object
	.size		$str$25,(__unnamed_1 - $str$25)
$str$25:
        /*008d*/ 	.byte	0x28, 0x28, 0x75, 0x69, 0x6e, 0x74, 0x33, 0x32, 0x5f, 0x74, 0x28, 0x74, 0x68, 0x72, 0x65, 0x61
        /*009d*/ 	.byte	0x64, 0x49, 0x64, 0x78, 0x2e, 0x78, 0x29, 0x20, 0x2f, 0x20, 0x33, 0x32, 0x29, 0x20, 0x25, 0x20
        /*00ad*/ 	.byte	0x34, 0x29, 0x20, 0x3d, 0x3d, 0x20, 0x28, 0x28, 0x28, 0x74, 0x6d, 0x65, 0x6d, 0x5f, 0x61, 0x64
        /*00bd*/ 	.byte	0x64, 0x72, 0x20, 0x3e, 0x3e, 0x20, 0x31, 0x36, 0x29, 0x20, 0x2f, 0x20, 0x33, 0x32, 0x29, 0x20
        /*00cd*/ 	.byte	0x25, 0x20, 0x34, 0x29, 0x00
	.type		__unnamed_1,@object
	.size		__unnamed_1,(__unnamed_2 - __unnamed_1)
__unnamed_1:
        /*00d2*/ 	.byte	0x61, 0x75, 0x74, 0x6f, 0x20, 0x63, 0x75, 0x74, 0x65, 0x3a, 0x3a, 0x61, 0x73, 0x5f, 0x70, 0x6f
        /* <DEDUP_REMOVED lines=24> */
        /*0262*/ 	.byte	0x3e, 0x3e, 0x3e, 0x3e, 0x5d, 0x00
	.type		__unnamed_2,@object
	.size		__unnamed_2,(.L_2 - __unnamed_2)
__unnamed_2:
        /* <DEDUP_REMOVED lines=42> */
        /*0508*/ 	.byte	0x3e, 0x3e, 0x5d, 0x00
.L_2:


//--------------------- .nv.shared._ZN7cutlass13device_kernelINS_4gemm6kernel13GemmUniversalIN4cute5tupleIJiiiiEEENS1_10collective13CollectiveMmaINS1_35MainloopSm100TmaUmmaWarpSpecializedILi3ELi2ELi4ENS5_IJNS4_1CILi1EEESB_SB_EEEEENS5_IJNSA_ILi128EEESE_NSA_ILi64EEEEEENS_6half_tENS5_IJSB_llEEESH_NS5_IJlSB_lEEENS4_8TiledMMAINS4_8MMA_AtomIJNS4_20SM100_MMA_F16BF16_SSISH_SH_fLi128ELi128ELNS4_4UMMA5MajorE1ELSO_0ELNSN_7ScaleInE0ELSP_0EEEEEENS4_6LayoutISC_NS5_IJNSA_ILi0EEEST_ST_EEEEENS5_IJNS4_10UnderscoreESW_SW_EEEEENS4_13SM90_TMA_LOADENS4_14ComposedLayoutINS4_7SwizzleILi3ELi4ELi3EEENS4_18smem_ptr_flag_bitsILi16EEENSS_INS5_IJSF_NSA_ILi8EEEEEENS5_IJSB_SF_EEEEEEEvNS4_8identityESZ_NS10_IS12_S14_NSS_INS5_IJS15_SF_EEENS5_IJSF_SB_EEEEEEEvS1A_EENS_8epilogue10collective18CollectiveEpilogueINS1G_23Sm100TmaWarpSpecializedILi4ELi2ELi32ELb1ELb0EEEJSG_NS5_IJNSS_ISE_SB_EENSS_INSA_ILi32EEESB_EEEEESH_SJ_SH_SJ_NS1G_6fusion15FusionCallbacksIS1K_NS1P_17LinearCombinationISH_fSH_fLNS_15FloatRoundStyleE2EEESG_S1O_JEEENS4_5SM1004TMEM4LOAD26SM100_TMEM_LOAD_32dp32b32xESZ_NS10_INS11_ILi2ELi4ELi3EEES14_NSS_INS5_IJS15_S1M_EEENS5_IJS1M_SB_EEEEEEENS4_39AutoVectorizingCopyWithAssumedAlignmentILi128EEENS4_14SM90_TMA_STOREES23_S25_S25_EEEvvEEEEvNT_6ParamsE --------------------------
	.section	.nv.shared._ZN7cutlass13device_kernelINS_4gemm6kernel13GemmUniversalIN4cute5tupleIJiiiiEEENS1_10collective13CollectiveMmaINS1_35MainloopSm100TmaUmmaWarpSpecializedILi3ELi2ELi4ENS5_IJNS4_1CILi1EEESB_SB_EEEEENS5_IJNSA_ILi128EEESE_NSA_ILi64EEEEEENS_6half_tENS5_IJSB_llEEESH_NS5_IJlSB_lEEENS4_8TiledMMAINS4_8MMA_AtomIJNS4_20SM100_MMA_F16BF16_SSISH_SH_fLi128ELi128ELNS4_4UMMA5MajorE1ELSO_0ELNSN_7ScaleInE0ELSP_0EEEEEENS4_6LayoutISC_NS5_IJNSA_ILi0EEEST_ST_EEEEENS5_IJNS4_10UnderscoreESW_SW_EEEEENS4_13SM90_TMA_LOADENS4_14ComposedLayoutINS4_7SwizzleILi3ELi4ELi3EEENS4_18smem_ptr_flag_bitsILi16EEENSS_INS5_IJSF_NSA_ILi8EEEEEENS5_IJSB_SF_EEEEEEEvNS4_8identityESZ_NS10_IS12_S14_NSS_INS5_IJS15_SF_EEENS5_IJSF_SB_EEEEEEEvS1A_EENS_8epilogue10collective18CollectiveEpilogueINS1G_23Sm100TmaWarpSpecializedILi4ELi2ELi32ELb1ELb0EEEJSG_NS5_IJNSS_ISE_SB_EENSS_INSA_ILi32EEESB_EEEEESH_SJ_SH_SJ_NS1G_6fusion15FusionCallbacksIS1K_NS1P_17LinearCombinationISH_fSH_fLNS_15FloatRoundStyleE2EEESG_S1O_JEEENS4_5SM1004TMEM4LOAD26SM100_TMEM_LOAD_32dp32b32xESZ_NS10_INS11_ILi2ELi4ELi3EEES14_NSS_INS5_IJS15_S1M_EEENS5_IJS1M_SB_EEEEEEENS4_39AutoVectorizingCopyWithAssumedAlignmentILi128EEENS4_14SM90_TMA_STOREES23_S25_S25_EEEvvEEEEvNT_6ParamsE,"aw",@nobits
	.sectionflags	@""
	.align	16
	.zero		1024


//--------------------- .nv.shared.reserved.0     --------------------------
	.section	.nv.shared.reserved.0,"aw",@nobits
	.weak		__nv_reservedSMEM_offset_0_alias
	.size		__nv_reservedSMEM_offset_0_alias, 0, 64
	.other		__nv_reservedSMEM_offset_0_alias,@"STO_CUDA_RESERVED_SHARED STV_DEFAULT"
__nv_reservedSMEM_offset_0_alias:
	.zero		0
.nv.shared.reserved.0:
	.zero		64
	.weak		__nv_reservedSMEM_tcgen05_partition
	.type		__nv_reservedSMEM_tcgen05_partition,@object
	.size		__nv_reservedSMEM_tcgen05_partition,(.L_0 - __nv_reservedSMEM_tcgen05_partition)
__nv_reservedSMEM_tcgen05_partition:
	.zero		32
.L_0:


//--------------------- .nv.global                --------------------------
	.section	.nv.global,"aw",@nobits
.nv.global:
	.type		_ZN40_INTERNAL_81915a72_4_k_cu_23fb7383_240534cute1_E,@object
	.size		_ZN40_INTERNAL_81915a72_4_k_cu_23fb7383_240534cute1_E,(_ZN40_INTERNAL_81915a72_4_k_cu_23fb7383_240534cuda3std3__45__cpo6cbeginE - _ZN40_INTERNAL_81915a72_4_k_cu_23fb7383_240534cute1_E)
_ZN40_INTERNAL_81915a72_4_k_cu_23fb7383_240534cute1_E:
	.zero		1
	.type		_ZN40_INTERNAL_81915a72_4_k_cu_23fb7383_240534cuda3std3__45__cpo6cbeginE,@object
	.size		_ZN40_INTERNAL_81915a72_4_k_cu_23fb7383_240534cuda3std3__45__cpo6cbeginE,(_ZN40_INTERNAL_81915a72_4_k_cu_23fb7383_240534cuda3std3__48in_placeE - _ZN40_INTERNAL_81915a72_4_k_cu_23fb7383_240534cuda3std3__45__cpo6cbeginE)
_ZN40_INTERNAL_81915a72_4_k_cu_23fb7383_240534cuda3std3__45__cpo6cbeginE:
	.zero		1
	.type		_ZN40_INTERNAL_81915a72_4_k_cu_23fb7383_240534cuda3std3__48in_placeE,@object
	.size		_ZN40_INTERNAL_81915a72_4_k_cu_23fb7383_240534cuda3std3__48in_placeE,(_ZN40_INTERNAL_81915a72_4_k_cu_23fb7383_240534cuda3std6ranges3__45__cpo9iter_moveE - _ZN40_INTERNAL_81915a72_4_k_cu_23fb7383_240534cuda3std3__48in_placeE)
_ZN40_INTERNAL_81915a72_4_k_cu_23fb7383_240534cuda3std3__48in_placeE:
	.zero		1
	.type		_ZN40_INTERNAL_81915a72_4_k_cu_23fb7383_240534cuda3std6ranges3__45__cpo9iter_moveE,@object
	.size		_ZN40_INTERNAL_81915a72_4_k_cu_23fb7383_240534cuda3std6ranges3__45__cpo9iter_moveE,(_ZN40_INTERNAL_81915a72_4_k_cu_23fb7383_240534cuda3std3__45__cpo5beginE - _ZN40_INTERNAL_81915a72_4_k_cu_23fb7383_240534cuda3std6ranges3__45__cpo9iter_moveE)
_ZN40_INTERNAL_81915a72_4_k_cu_23fb7383_240534cuda3std6ranges3__45__cpo9iter_moveE:
	.zero		1
	.type		_ZN40_INTERNAL_81915a72_4_k_cu_23fb7383_240534cuda3std3__45__cpo5beginE,@object
	.size		_ZN40_INTERNAL_81915a72_4_k_cu_23fb7383_240534cuda3std3__45__cpo5beginE,(_ZN40_INTERNAL_81915a72_4_k_cu_23fb7383_240534cuda3std3__442_GLOBAL__N__81915a72_4_k_cu_23fb7383_240536ignoreE - _ZN40_INTERNAL_81915a72_4_k_cu_23fb7383_240534cuda3std3__45__cpo5beginE)
_ZN40_INTERNAL_81915a72_4_k_cu_23fb7383_240534cuda3std3__45__cpo5beginE:
	.zero		1
	.type		_ZN40_INTERNAL_81915a72_4_k_cu_23fb7383_240534cuda3std3__442_GLOBAL__N__81915a72_4_k_cu_23fb7383_240536ignoreE,@object
	.size		_ZN40_INTERNAL_81915a72_4_k_cu_23fb7383_240534cuda3std3__442_GLOBAL__N__81915a72_4_k_cu_23fb7383_240536ignoreE,(_ZN40_INTERNAL_81915a72_4_k_cu_23fb7383_240534cute7productE - _ZN40_INTERNAL_81915a72_4_k_cu_23fb7383_240534cuda3std3__442_GLOBAL__N__81915a72_4_k_cu_23fb7383_240536ignoreE)
_ZN40_INTERNAL_81915a72_4_k_cu_23fb7383_240534cuda3std3__442_GLOBAL__N__81915a72_4_k_cu_23fb7383_240536ignoreE:
	.zero		1
	.type		_ZN40_INTERNAL_81915a72_4_k_cu_23fb7383_240534cute7productE,@object
	.size		_ZN40_INTERNAL_81915a72_4_k_cu_23fb7383_240534cute7productE,(_ZN40_INTERNAL_81915a72_4_k_cu_23fb7383_240534cuda3std3__45__cpo3endE - _ZN40_INTERNAL_81915a72_4_k_cu_23fb7383_240534cute7productE)
_ZN40_INTERNAL_81915a72_4_k_cu_23fb7383_240534cute7productE:
	.zero		1
	.type		_ZN40_INTERNAL_81915a72_4_k_cu_23fb7383_240534cuda3std3__45__cpo3endE,@object
	.size		_ZN40_INTERNAL_81915a72_4_k_cu_23fb7383_240534cuda3std3__45__cpo3endE,(_ZN40_INTERNAL_81915a72_4_k_cu_23fb7383_240534cuda3std3__419piecewise_constructE - _ZN40_INTERNAL_81915a72_4_k_cu_23fb7383_240534cuda3std3__45__cpo3endE)
_ZN40_INTERNAL_81915a72_4_k_cu_23fb7383_240534cuda3std3__45__cpo3endE:
	.zero		1
	.type		_ZN40_INTERNAL_81915a72_4_k_cu_23fb7383_240534cuda3std3__419piecewise_constructE,@object
	.size		_ZN40_INTERNAL_81915a72_4_k_cu_23fb7383_240534cuda3std3__419piecewise_constructE,(_ZN40_INTERNAL_81915a72_4_k_cu_23fb7383_240534cuda3std3__45__cpo4cendE - _ZN40_INTERNAL_81915a72_4_k_cu_23fb7383_240534cuda3std3__419piecewise_constructE)
_ZN40_INTERNAL_81915a72_4_k_cu_23fb7383_240534cuda3std3__419piecewise_constructE:
	.zero		1
	.type		_ZN40_INTERNAL_81915a72_4_k_cu_23fb7383_240534cuda3std3__45__cpo4cendE,@object
	.size		_ZN40_INTERNAL_81915a72_4_k_cu_23fb7383_240534cuda3std3__45__cpo4cendE,(_ZN40_INTERNAL_81915a72_4_k_cu_23fb7383_240534cuda3std6ranges3__45__cpo4swapE - _ZN40_INTERNAL_81915a72_4_k_cu_23fb7383_240534cuda3std3__45__cpo4cendE)
_ZN40_INTERNAL_81915a72_4_k_cu_23fb7383_240534cuda3std3__45__cpo4cendE:
	.zero		1
	.type		_ZN40_INTERNAL_81915a72_4_k_cu_23fb7383_240534cuda3std6ranges3__45__cpo4swapE,@object
	.size		_ZN40_INTERNAL_81915a72_4_k_cu_23fb7383_240534cuda3std6ranges3__45__cpo4swapE,(.L_10 - _ZN40_INTERNAL_81915a72_4_k_cu_23fb7383_240534cuda3std6ranges3__45__cpo4swapE)
_ZN40_INTERNAL_81915a72_4_k_cu_23fb7383_240534cuda3std6ranges3__45__cpo4swapE:
	.zero		1
.L_10:


//--------------------- .nv.constant0._ZN7cutlass13device_kernelINS_4gemm6kernel13GemmUniversalIN4cute5tupleIJiiiiEEENS1_10collective13CollectiveMmaINS1_35MainloopSm100TmaUmmaWarpSpecializedILi3ELi2ELi4ENS5_IJNS4_1CILi1EEESB_SB_EEEEENS5_IJNSA_ILi128EEESE_NSA_ILi64EEEEEENS_6half_tENS5_IJSB_llEEESH_NS5_IJlSB_lEEENS4_8TiledMMAINS4_8MMA_AtomIJNS4_20SM100_MMA_F16BF16_SSISH_SH_fLi128ELi128ELNS4_4UMMA5MajorE1ELSO_0ELNSN_7ScaleInE0ELSP_0EEEEEENS4_6LayoutISC_NS5_IJNSA_ILi0EEEST_ST_EEEEENS5_IJNS4_10UnderscoreESW_SW_EEEEENS4_13SM90_TMA_LOADENS4_14ComposedLayoutINS4_7SwizzleILi3ELi4ELi3EEENS4_18smem_ptr_flag_bitsILi16EEENSS_INS5_IJSF_NSA_ILi8EEEEEENS5_IJSB_SF_EEEEEEEvNS4_8identityESZ_NS10_IS12_S14_NSS_INS5_IJS15_SF_EEENS5_IJSF_SB_EEEEEEEvS1A_EENS_8epilogue10collective18CollectiveEpilogueINS1G_23Sm100TmaWarpSpecializedILi4ELi2ELi32ELb1ELb0EEEJSG_NS5_IJNSS_ISE_SB_EENSS_INSA_ILi32EEESB_EEEEESH_SJ_SH_SJ_NS1G_6fusion15FusionCallbacksIS1K_NS1P_17LinearCombinationISH_fSH_fLNS_15FloatRoundStyleE2EEESG_S1O_JEEENS4_5SM1004TMEM4LOAD26SM100_TMEM_LOAD_32dp32b32xESZ_NS10_INS11_ILi2ELi4ELi3EEES14_NSS_INS5_IJS15_S1M_EEENS5_IJS1M_SB_EEEEEEENS4_39AutoVectorizingCopyWithAssumedAlignmentILi128EEENS4_14SM90_TMA_STOREES23_S25_S25_EEEvvEEEEvNT_6ParamsE --------------------------
	.section	.nv.constant0._ZN7cutlass13device_kernelINS_4gemm6kernel13GemmUniversalIN4cute5tupleIJiiiiEEENS1_10collective13CollectiveMmaINS1_35MainloopSm100TmaUmmaWarpSpecializedILi3ELi2ELi4ENS5_IJNS4_1CILi1EEESB_SB_EEEEENS5_IJNSA_ILi128EEESE_NSA_ILi64EEEEEENS_6half_tENS5_IJSB_llEEESH_NS5_IJlSB_lEEENS4_8TiledMMAINS4_8MMA_AtomIJNS4_20SM100_MMA_F16BF16_SSISH_SH_fLi128ELi128ELNS4_4UMMA5MajorE1ELSO_0ELNSN_7ScaleInE0ELSP_0EEEEEENS4_6LayoutISC_NS5_IJNSA_ILi0EEEST_ST_EEEEENS5_IJNS4_10UnderscoreESW_SW_EEEEENS4_13SM90_TMA_LOADENS4_14ComposedLayoutINS4_7SwizzleILi3ELi4ELi3EEENS4_18smem_ptr_flag_bitsILi16EEENSS_INS5_IJSF_NSA_ILi8EEEEEENS5_IJSB_SF_EEEEEEEvNS4_8identityESZ_NS10_IS12_S14_NSS_INS5_IJS15_SF_EEENS5_IJSF_SB_EEEEEEEvS1A_EENS_8epilogue10collective18CollectiveEpilogueINS1G_23Sm100TmaWarpSpecializedILi4ELi2ELi32ELb1ELb0EEEJSG_NS5_IJNSS_ISE_SB_EENSS_INSA_ILi32EEESB_EEEEESH_SJ_SH_SJ_NS1G_6fusion15FusionCallbacksIS1K_NS1P_17LinearCombinationISH_fSH_fLNS_15FloatRoundStyleE2EEESG_S1O_JEEENS4_5SM1004TMEM4LOAD26SM100_TMEM_LOAD_32dp32b32xESZ_NS10_INS11_ILi2ELi4ELi3EEES14_NSS_INS5_IJS15_S1M_EEENS5_IJS1M_SB_EEEEEEENS4_39AutoVectorizingCopyWithAssumedAlignmentILi128EEENS4_14SM90_TMA_STOREES23_S25_S25_EEEvvEEEEvNT_6ParamsE,"a",@progbits
	.sectionflags	@""
	.align	4
.nv.constant0._ZN7cutlass13device_kernelINS_4gemm6kernel13GemmUniversalIN4cute5tupleIJiiiiEEENS1_10collective13CollectiveMmaINS1_35MainloopSm100TmaUmmaWarpSpecializedILi3ELi2ELi4ENS5_IJNS4_1CILi1EEESB_SB_EEEEENS5_IJNSA_ILi128EEESE_NSA_ILi64EEEEEENS_6half_tENS5_IJSB_llEEESH_NS5_IJlSB_lEEENS4_8TiledMMAINS4_8MMA_AtomIJNS4_20SM100_MMA_F16BF16_SSISH_SH_fLi128ELi128ELNS4_4UMMA5MajorE1ELSO_0ELNSN_7ScaleInE0ELSP_0EEEEEENS4_6LayoutISC_NS5_IJNSA_ILi0EEEST_ST_EEEEENS5_IJNS4_10UnderscoreESW_SW_EEEEENS4_13SM90_TMA_LOADENS4_14ComposedLayoutINS4_7SwizzleILi3ELi4ELi3EEENS4_18smem_ptr_flag_bitsILi16EEENSS_INS5_IJSF_NSA_ILi8EEEEEENS5_IJSB_SF_EEEEEEEvNS4_8identityESZ_NS10_IS12_S14_NSS_INS5_IJS15_SF_EEENS5_IJSF_SB_EEEEEEEvS1A_EENS_8epilogue10collective18CollectiveEpilogueINS1G_23Sm100TmaWarpSpecializedILi4ELi2ELi32ELb1ELb0EEEJSG_NS5_IJNSS_ISE_SB_EENSS_INSA_ILi32EEESB_EEEEESH_SJ_SH_SJ_NS1G_6fusion15FusionCallbacksIS1K_NS1P_17LinearCombinationISH_fSH_fLNS_15FloatRoundStyleE2EEESG_S1O_JEEENS4_5SM1004TMEM4LOAD26SM100_TMEM_LOAD_32dp32b32xESZ_NS10_INS11_ILi2ELi4ELi3EEES14_NSS_INS5_IJS15_S1M_EEENS5_IJS1M_SB_EEEEEEENS4_39AutoVectorizingCopyWithAssumedAlignmentILi128EEENS4_14SM90_TMA_STOREES23_S25_S25_EEEvvEEEEvNT_6ParamsE:
	.zero		2944


//--------------------- SYMBOLS --------------------------

	.type		.nv.reservedSmem.offset0,@object
	.size		.nv.reservedSmem.offset0,0x4
	.type		.nv.reservedSmem.cap,@object
	.size		.nv.reservedSmem.cap,0x4
	.type		__assertfail,@function
